	.target	sm_90a

	.elftype	@"ET_EXEC"


//--------------------- .note.nv.tkinfo           --------------------------
	.section	.note.nv.tkinfo,"",@"SHT_NOTE"
	.sectionflags	@"SHF_NOTE_NV_TKINFO"
	.tkinfo
        /*0018*/ 	.word	0x00000002
        /*0030*/ 	.string	""
        /*0030*/ 	.string	"ptxas"
        /*0030*/ 	.string	"Cuda compilation tools, release 13.0, V13.0.88"
        /*0030*/ 	.string	"Build cuda_13.0.r13.0/compiler.36424714_0"
        /*0030*/ 	.string	"-arch sm_90a -m 64 "



//--------------------- .note.nv.cuinfo           --------------------------
	.section	.note.nv.cuinfo,"",@"SHT_NOTE"
	.sectionflags	@"SHF_NOTE_NV_CUINFO"
        /*0018*/ 	.short	0x0002
        /*001a*/ 	.short	0x005a
        /*001c*/ 	.short	0x0082
	.zero		2


//--------------------- .nv.info                  --------------------------
	.section	.nv.info,"",@"SHT_CUDA_INFO"
	.align	4


	//----- nvinfo : EIATTR_REGCOUNT
	.align		4
        /*0000*/ 	.byte	0x04, 0x2f
        /*0002*/ 	.short	(.L_16 - .L_15)
	.align		4
.L_15:
        /*0004*/ 	.word	index@(_ZN7cutlass13device_kernelINS_4gemm6kernel13GemmUniversalIN4cute5tupleIJiiiiEEENS1_10collective13CollectiveMmaINS1_37MainloopSm90TmaGmmaWarpSpecializedFP8ILi10ENS5_IJNS4_1CILi2EEENSA_ILi1EEESC_EEENS1_35KernelTmaWarpSpecializedCooperativeEEENS5_IJNSA_ILi256EEENSA_ILi64EEESH_EEENS_12float_e4m3_tENS5_IJlSC_lEEESJ_SK_NS4_8TiledMMAINS4_8MMA_AtomIJNS4_4SM904GMMA30MMA_64x64x32_F32E4M3E4M3_SS_TNILNSO_7ScaleInE1ELSQ_1EEEEEENS4_6LayoutISD_NS5_IJSC_NSA_ILi0EEESU_EEEEENS5_IJNS4_10UnderscoreESX_SX_EEEEENS4_13SM90_TMA_LOADENS4_14ComposedLayoutINS4_7SwizzleILi2ELi4ELi3EEENS4_18smem_ptr_flag_bitsILi8EEENST_INS5_IJNSA_ILi8EEESH_EEENS5_IJSH_SC_EEEEEEEvNS4_8identityENS4_23SM90_TMA_LOAD_MULTICASTES1A_vS1B_EENS_8epilogue10collective18CollectiveEpilogueINS1E_22Sm90TmaWarpSpecializedILi4ELi2ELi16ELb0ELb0EEEJSI_NS5_IJNSA_ILi128EEENSA_ILi32EEEEEESJ_SK_SJ_SK_NS1E_6fusion15FusionCallbacksIS1I_NS1M_23LinCombPerRowBiasEltActINS1E_6thread4ReLuESJ_fSJ_SJ_fLi16ELNS_15FloatRoundStyleE2EEESI_S1L_JEEES10_NS11_INS12_ILi1ELi4ELi3EEES15_NST_INS5_IJS16_S1K_EEENS5_IJS1K_SC_EEEEEEENS4_39AutoVectorizingCopyWithAssumedAlignmentILi128EEENS4_14SM90_TMA_STOREES1Y_S20_NS4_9Copy_AtomIJNS4_17SM90_U32x4_STSM_NENS_6half_tEEEEvEEEvvEEEEvNT_6ParamsE)
        /*0008*/ 	.word	0x000000a8


	//----- nvinfo : EIATTR_FRAME_SIZE
	.align		4
.L_16:
        /*000c*/ 	.byte	0x04, 0x11
        /*000e*/ 	.short	(.L_18 - .L_17)
	.align		4
.L_17:
        /*0010*/ 	.word	index@(_ZN7cutlass13device_kernelINS_4gemm6kernel13GemmUniversalIN4cute5tupleIJiiiiEEENS1_10collective13CollectiveMmaINS1_37MainloopSm90TmaGmmaWarpSpecializedFP8ILi10ENS5_IJNS4_1CILi2EEENSA_ILi1EEESC_EEENS1_35KernelTmaWarpSpecializedCooperativeEEENS5_IJNSA_ILi256EEENSA_ILi64EEESH_EEENS_12float_e4m3_tENS5_IJlSC_lEEESJ_SK_NS4_8TiledMMAINS4_8MMA_AtomIJNS4_4SM904GMMA30MMA_64x64x32_F32E4M3E4M3_SS_TNILNSO_7ScaleInE1ELSQ_1EEEEEENS4_6LayoutISD_NS5_IJSC_NSA_ILi0EEESU_EEEEENS5_IJNS4_10UnderscoreESX_SX_EEEEENS4_13SM90_TMA_LOADENS4_14ComposedLayoutINS4_7SwizzleILi2ELi4ELi3EEENS4_18smem_ptr_flag_bitsILi8EEENST_INS5_IJNSA_ILi8EEESH_EEENS5_IJSH_SC_EEEEEEEvNS4_8identityENS4_23SM90_TMA_LOAD_MULTICASTES1A_vS1B_EENS_8epilogue10collective18CollectiveEpilogueINS1E_22Sm90TmaWarpSpecializedILi4ELi2ELi16ELb0ELb0EEEJSI_NS5_IJNSA_ILi128EEENSA_ILi32EEEEEESJ_SK_SJ_SK_NS1E_6fusion15FusionCallbacksIS1I_NS1M_23LinCombPerRowBiasEltActINS1E_6thread4ReLuESJ_fSJ_SJ_fLi16ELNS_15FloatRoundStyleE2EEESI_S1L_JEEES10_NS11_INS12_ILi1ELi4ELi3EEES15_NST_INS5_IJS16_S1K_EEENS5_IJS1K_SC_EEEEEEENS4_39AutoVectorizingCopyWithAssumedAlignmentILi128EEENS4_14SM90_TMA_STOREES1Y_S20_NS4_9Copy_AtomIJNS4_17SM90_U32x4_STSM_NENS_6half_tEEEEvEEEvvEEEEvNT_6ParamsE)
        /*0014*/ 	.word	0x00000000


	//----- nvinfo : EIATTR_MIN_STACK_SIZE
	.align		4
.L_18:
        /*0018*/ 	.byte	0x04, 0x12
        /*001a*/ 	.short	(.L_20 - .L_19)
	.align		4
.L_19:
        /*001c*/ 	.word	index@(_ZN7cutlass13device_kernelINS_4gemm6kernel13GemmUniversalIN4cute5tupleIJiiiiEEENS1_10collective13CollectiveMmaINS1_37MainloopSm90TmaGmmaWarpSpecializedFP8ILi10ENS5_IJNS4_1CILi2EEENSA_ILi1EEESC_EEENS1_35KernelTmaWarpSpecializedCooperativeEEENS5_IJNSA_ILi256EEENSA_ILi64EEESH_EEENS_12float_e4m3_tENS5_IJlSC_lEEESJ_SK_NS4_8TiledMMAINS4_8MMA_AtomIJNS4_4SM904GMMA30MMA_64x64x32_F32E4M3E4M3_SS_TNILNSO_7ScaleInE1ELSQ_1EEEEEENS4_6LayoutISD_NS5_IJSC_NSA_ILi0EEESU_EEEEENS5_IJNS4_10UnderscoreESX_SX_EEEEENS4_13SM90_TMA_LOADENS4_14ComposedLayoutINS4_7SwizzleILi2ELi4ELi3EEENS4_18smem_ptr_flag_bitsILi8EEENST_INS5_IJNSA_ILi8EEESH_EEENS5_IJSH_SC_EEEEEEEvNS4_8identityENS4_23SM90_TMA_LOAD_MULTICASTES1A_vS1B_EENS_8epilogue10collective18CollectiveEpilogueINS1E_22Sm90TmaWarpSpecializedILi4ELi2ELi16ELb0ELb0EEEJSI_NS5_IJNSA_ILi128EEENSA_ILi32EEEEEESJ_SK_SJ_SK_NS1E_6fusion15FusionCallbacksIS1I_NS1M_23LinCombPerRowBiasEltActINS1E_6thread4ReLuESJ_fSJ_SJ_fLi16ELNS_15FloatRoundStyleE2EEESI_S1L_JEEES10_NS11_INS12_ILi1ELi4ELi3EEES15_NST_INS5_IJS16_S1K_EEENS5_IJS1K_SC_EEEEEEENS4_39AutoVectorizingCopyWithAssumedAlignmentILi128EEENS4_14SM90_TMA_STOREES1Y_S20_NS4_9Copy_AtomIJNS4_17SM90_U32x4_STSM_NENS_6half_tEEEEvEEEvvEEEEvNT_6ParamsE)
        /*0020*/ 	.word	0x00000000
.L_20:


//--------------------- .nv.compat                --------------------------
	.section	.nv.compat,"",@"SHT_CUDA_COMPAT_INFO"
	.align	4
        /*0000*/ 	.byte	0x02, 0x09, 0x01, 0x00, 0x02, 0x02, 0x04, 0x00, 0x02, 0x05, 0x05, 0x00, 0x03, 0x07, 0x01, 0x01
        /*0010*/ 	.byte	0x02, 0x03, 0x01, 0x00, 0x02, 0x06, 0x01, 0x00, 0x04, 0x0b, 0x08, 0x00, 0x00, 0x00, 0x00, 0x00
        /*0020*/ 	.byte	0x00, 0x00, 0x00, 0x00


//--------------------- .nv.info._ZN7cutlass13device_kernelINS_4gemm6kernel13GemmUniversalIN4cute5tupleIJiiiiEEENS1_10collective13CollectiveMmaINS1_37MainloopSm90TmaGmmaWarpSpecializedFP8ILi10ENS5_IJNS4_1CILi2EEENSA_ILi1EEESC_EEENS1_35KernelTmaWarpSpecializedCooperativeEEENS5_IJNSA_ILi256EEENSA_ILi64EEESH_EEENS_12float_e4m3_tENS5_IJlSC_lEEESJ_SK_NS4_8TiledMMAINS4_8MMA_AtomIJNS4_4SM904GMMA30MMA_64x64x32_F32E4M3E4M3_SS_TNILNSO_7ScaleInE1ELSQ_1EEEEEENS4_6LayoutISD_NS5_IJSC_NSA_ILi0EEESU_EEEEENS5_IJNS4_10UnderscoreESX_SX_EEEEENS4_13SM90_TMA_LOADENS4_14ComposedLayoutINS4_7SwizzleILi2ELi4ELi3EEENS4_18smem_ptr_flag_bitsILi8EEENST_INS5_IJNSA_ILi8EEESH_EEENS5_IJSH_SC_EEEEEEEvNS4_8identityENS4_23SM90_TMA_LOAD_MULTICASTES1A_vS1B_EENS_8epilogue10collective18CollectiveEpilogueINS1E_22Sm90TmaWarpSpecializedILi4ELi2ELi16ELb0ELb0EEEJSI_NS5_IJNSA_ILi128EEENSA_ILi32EEEEEESJ_SK_SJ_SK_NS1E_6fusion15FusionCallbacksIS1I_NS1M_23LinCombPerRowBiasEltActINS1E_6thread4ReLuESJ_fSJ_SJ_fLi16ELNS_15FloatRoundStyleE2EEESI_S1L_JEEES10_NS11_INS12_ILi1ELi4ELi3EEES15_NST_INS5_IJS16_S1K_EEENS5_IJS1K_SC_EEEEEEENS4_39AutoVectorizingCopyWithAssumedAlignmentILi128EEENS4_14SM90_TMA_STOREES1Y_S20_NS4_9Copy_AtomIJNS4_17SM90_U32x4_STSM_NENS_6half_tEEEEvEEEvvEEEEvNT_6ParamsE --------------------------
	.section	.nv.info._ZN7cutlass13device_kernelINS_4gemm6kernel13GemmUniversalIN4cute5tupleIJiiiiEEENS1_10collective13CollectiveMmaINS1_37MainloopSm90TmaGmmaWarpSpecializedFP8ILi10ENS5_IJNS4_1CILi2EEENSA_ILi1EEESC_EEENS1_35KernelTmaWarpSpecializedCooperativeEEENS5_IJNSA_ILi256EEENSA_ILi64EEESH_EEENS_12float_e4m3_tENS5_IJlSC_lEEESJ_SK_NS4_8TiledMMAINS4_8MMA_AtomIJNS4_4SM904GMMA30MMA_64x64x32_F32E4M3E4M3_SS_TNILNSO_7ScaleInE1ELSQ_1EEEEEENS4_6LayoutISD_NS5_IJSC_NSA_ILi0EEESU_EEEEENS5_IJNS4_10UnderscoreESX_SX_EEEEENS4_13SM90_TMA_LOADENS4_14ComposedLayoutINS4_7SwizzleILi2ELi4ELi3EEENS4_18smem_ptr_flag_bitsILi8EEENST_INS5_IJNSA_ILi8EEESH_EEENS5_IJSH_SC_EEEEEEEvNS4_8identityENS4_23SM90_TMA_LOAD_MULTICASTES1A_vS1B_EENS_8epilogue10collective18CollectiveEpilogueINS1E_22Sm90TmaWarpSpecializedILi4ELi2ELi16ELb0ELb0EEEJSI_NS5_IJNSA_ILi128EEENSA_ILi32EEEEEESJ_SK_SJ_SK_NS1E_6fusion15FusionCallbacksIS1I_NS1M_23LinCombPerRowBiasEltActINS1E_6thread4ReLuESJ_fSJ_SJ_fLi16ELNS_15FloatRoundStyleE2EEESI_S1L_JEEES10_NS11_INS12_ILi1ELi4ELi3EEES15_NST_INS5_IJS16_S1K_EEENS5_IJS1K_SC_EEEEEEENS4_39AutoVectorizingCopyWithAssumedAlignmentILi128EEENS4_14SM90_TMA_STOREES1Y_S20_NS4_9Copy_AtomIJNS4_17SM90_U32x4_STSM_NENS_6half_tEEEEvEEEvvEEEEvNT_6ParamsE,"",@"SHT_CUDA_INFO"
	.sectionflags	@""
	.align	4


	//----- nvinfo : EIATTR_CUDA_API_VERSION
	.align		4
        /*0000*/ 	.byte	0x04, 0x37
        /*0002*/ 	.short	(.L_22 - .L_21)
.L_21:
        /*0004*/ 	.word	0x00000082


	//----- nvinfo : EIATTR_KPARAM_INFO
	.align		4
.L_22:
        /*0008*/ 	.byte	0x04, 0x17
        /*000a*/ 	.short	(.L_24 - .L_23)
.L_23:
        /*000c*/ 	.word	0x00000000
        /*0010*/ 	.short	0x0000
        /*0012*/ 	.short	0x0070
        /*0014*/ 	.byte	0x00, 0xf0, 0x01, 0x1c


	//----- nvinfo : EIATTR_SPARSE_MMA_MASK
	.align		4
.L_24:
        /*0018*/ 	.byte	0x03, 0x50
        /*001a*/ 	.short	0x0000


	//----- nvinfo : EIATTR_MAXREG_COUNT
	.align		4
        /*001c*/ 	.byte	0x03, 0x1b
        /*001e*/ 	.short	0x00a8


	//----- nvinfo : EIATTR_NUM_BARRIERS
	.align		4
        /*0020*/ 	.byte	0x02, 0x4c
        /*0022*/ 	.byte	0x02
	.zero		1


	//----- nvinfo : EIATTR_EXTERNS
	.align		4
        /*0024*/ 	.byte	0x04, 0x0f
        /*0026*/ 	.short	(.L_26 - .L_25)


	//   ....[0]....
	.align		4
.L_25:
        /*0028*/ 	.word	index@(__assertfail)


	//----- nvinfo : EIATTR_MERCURY_ISA_VERSION
	.align		4
.L_26:
        /*002c*/ 	.byte	0x03, 0x5f
        /*002e*/ 	.short	0x0101


	//----- nvinfo : EIATTR_INT_WARP_WIDE_INSTR_OFFSETS
	.align		4
        /*0030*/ 	.byte	0x04, 0x31
        /*0032*/ 	.short	(.L_28 - .L_27)


	//   ....[0]....
.L_27:
        /*0034*/ 	.word	0x00000b20


	//   ....[1]....
        /*0038*/ 	.word	0x00000b30


	//   ....[2]....
        /*003c*/ 	.word	0x00000c30


	//----- nvinfo : EIATTR_COOP_GROUP_MASK_REGIDS
	.align		4
.L_28:
        /*0040*/ 	.byte	0x04, 0x29
        /*0042*/ 	.short	(.L_30 - .L_29)


	//   ....[0]....
.L_29:
        /*0044*/ 	.word	0xffffffff


	//   ....[1]....
        /*0048*/ 	.word	0xffffffff


	//   ....[2]....
        /*004c*/ 	.word	0xffffffff


	//   ....[3]....
        /*0050*/ 	.word	0xffffffff


	//   ....[4]....
        /*0054*/ 	.word	0xffffffff


	//   ....[5]....
        /*0058*/ 	.word	0xffffffff


	//   ....[6]....
        /*005c*/ 	.word	0xffffffff


	//----- nvinfo : EIATTR_COOP_GROUP_INSTR_OFFSETS
	.align		4
.L_30:
        /*0060*/ 	.byte	0x04, 0x28
        /*0062*/ 	.short	(.L_32 - .L_31)


	//   ....[0]....
.L_31:
        /*0064*/ 	.word	0x00000070


	//   ....[1]....
        /*0068*/ 	.word	0x00000080


	//   ....[2]....
        /*006c*/ 	.word	0x00000440


	//   ....[3]....
        /*0070*/ 	.word	0x00000700


	//   ....[4]....
        /*0074*/ 	.word	0x00000960


	//   ....[5]....
        /*0078*/ 	.word	0x00000d70


	//   ....[6]....
        /*007c*/ 	.word	0x00001860


	//----- nvinfo : EIATTR_REG_RECONFIG
	.align		4
.L_32:
        /*0080*/ 	.byte	0x01, 0x54
	.zero		2


	//----- nvinfo : EIATTR_SYSCALL_OFFSETS
	.align		4
        /*0084*/ 	.byte	0x04, 0x46
        /*0086*/ 	.short	(.L_34 - .L_33)


	//   ....[0]....
.L_33:
        /*0088*/ 	.word	0x000037f0


	//   ....[1]....
        /*008c*/ 	.word	0x00003930


	//----- nvinfo : EIATTR_MBARRIER_INSTR_OFFSETS
	.align		4
.L_34:
        /*0090*/ 	.byte	0x04, 0x39
        /*0092*/ 	.short	(.L_36 - .L_35)


	//   ....[0]....
.L_35:
        /*0094*/ 	.word	0x00000560
        /*0098*/ 	.word	0x000000ff
        /*009c*/ 	.word	0x00000000
        /*00a0*/ 	.short	0x0100
        /*00a2*/ 	.byte	0x08
	.zero		1


	//   ....[1]....
        /*00a4*/ 	.word	0x00000570
        /*00a8*/ 	.word	0x000000ff
        /*00ac*/ 	.word	0x00000050
        /*00b0*/ 	.short	0x0100
        /*00b2*/ 	.byte	0x08
	.zero		1


	//   ....[2]....
        /*00b4*/ 	.word	0x00000580
        /*00b8*/ 	.word	0x000000ff
        /*00bc*/ 	.word	0x00000008
        /*00c0*/ 	.short	0x0100
        /*00c2*/ 	.byte	0x08
	.zero		1


	//   ....[3]....
        /*00c4*/ 	.word	0x00000590
        /*00c8*/ 	.word	0x000000ff
        /*00cc*/ 	.word	0x00000058
        /*00d0*/ 	.short	0x0100
        /*00d2*/ 	.byte	0x08
	.zero		1


	//   ....[4]....
        /*00d4*/ 	.word	0x000005a0
        /*00d8*/ 	.word	0x000000ff
        /*00dc*/ 	.word	0x00000010
        /*00e0*/ 	.short	0x0100
        /*00e2*/ 	.byte	0x08
	.zero		1


	//   ....[5]....
        /*00e4*/ 	.word	0x000005b0
        /*00e8*/ 	.word	0x000000ff
        /*00ec*/ 	.word	0x00000060
        /*00f0*/ 	.short	0x0100
        /*00f2*/ 	.byte	0x08
	.zero		1


	//   ....[6]....
        /*00f4*/ 	.word	0x000005c0
        /*00f8*/ 	.word	0x000000ff
        /*00fc*/ 	.word	0x00000018
        /*0100*/ 	.short	0x0100
        /*0102*/ 	.byte	0x08
	.zero		1


	//   ....[7]....
        /*0104*/ 	.word	0x000005d0
        /*0108*/ 	.word	0x000000ff
        /*010c*/ 	.word	0x00000068
        /*0110*/ 	.short	0x0100
        /*0112*/ 	.byte	0x08
	.zero		1


	//   ....[8]....
        /*0114*/ 	.word	0x000005e0
        /*0118*/ 	.word	0x000000ff
        /*011c*/ 	.word	0x00000020
        /*0120*/ 	.short	0x0100
        /*0122*/ 	.byte	0x08
	.zero		1


	//   ....[9]....
        /*0124*/ 	.word	0x000005f0
        /*0128*/ 	.word	0x000000ff
        /*012c*/ 	.word	0x00000070
        /*0130*/ 	.short	0x0100
        /*0132*/ 	.byte	0x08
	.zero		1


	//   ....[10]....
        /*0134*/ 	.word	0x00000600
        /*0138*/ 	.word	0x000000ff
        /*013c*/ 	.word	0x00000028
        /*0140*/ 	.short	0x0100
        /*0142*/ 	.byte	0x08
	.zero		1


	//   ....[11]....
        /*0144*/ 	.word	0x00000610
        /*0148*/ 	.word	0x000000ff
        /*014c*/ 	.word	0x00000078
        /*0150*/ 	.short	0x0100
        /*0152*/ 	.byte	0x08
	.zero		1


	//   ....[12]....
        /*0154*/ 	.word	0x00000620
        /*0158*/ 	.word	0x000000ff
        /*015c*/ 	.word	0x00000030
        /*0160*/ 	.short	0x0100
        /*0162*/ 	.byte	0x08
	.zero		1


	//   ....[13]....
        /*0164*/ 	.word	0x00000630
        /*0168*/ 	.word	0x000000ff
        /*016c*/ 	.word	0x00000080
        /*0170*/ 	.short	0x0100
        /*0172*/ 	.byte	0x08
	.zero		1


	//   ....[14]....
        /*0174*/ 	.word	0x00000640
        /*0178*/ 	.word	0x000000ff
        /*017c*/ 	.word	0x00000038
        /*0180*/ 	.short	0x0100
        /*0182*/ 	.byte	0x08
	.zero		1


	//   ....[15]....
        /*0184*/ 	.word	0x00000650
        /*0188*/ 	.word	0x000000ff
        /*018c*/ 	.word	0x00000088
        /*0190*/ 	.short	0x0100
        /*0192*/ 	.byte	0x08
	.zero		1


	//   ....[16]....
        /*0194*/ 	.word	0x00000660
        /*0198*/ 	.word	0x000000ff
        /*019c*/ 	.word	0x00000040
        /*01a0*/ 	.short	0x0100
        /*01a2*/ 	.byte	0x08
	.zero		1


	//   ....[17]....
        /*01a4*/ 	.word	0x00000670
        /*01a8*/ 	.word	0x000000ff
        /*01ac*/ 	.word	0x00000090
        /*01b0*/ 	.short	0x0100
        /*01b2*/ 	.byte	0x08
	.zero		1


	//   ....[18]....
        /*01b4*/ 	.word	0x00000680
        /*01b8*/ 	.word	0x000000ff
        /*01bc*/ 	.word	0x00000048
        /*01c0*/ 	.short	0x0100
        /*01c2*/ 	.byte	0x08
	.zero		1


	//   ....[19]....
        /*01c4*/ 	.word	0x00000690
        /*01c8*/ 	.word	0x000000ff
        /*01cc*/ 	.word	0x00000098
        /*01d0*/ 	.short	0x0100
        /*01d2*/ 	.byte	0x08
	.zero		1


	//   ....[20]....
        /*01d4*/ 	.word	0x000008c0
        /*01d8*/ 	.word	0x000000ff
        /*01dc*/ 	.word	0x000000a0
        /*01e0*/ 	.short	0x0100
        /*01e2*/ 	.byte	0x08
	.zero		1


	//   ....[21]....
        /*01e4*/ 	.word	0x000008d0
        /*01e8*/ 	.word	0x000000ff
        /*01ec*/ 	.word	0x000000c0
        /*01f0*/ 	.short	0x0100
        /*01f2*/ 	.byte	0x08
	.zero		1


	//   ....[22]....
        /*01f4*/ 	.word	0x000008e0
        /*01f8*/ 	.word	0x000000ff
        /*01fc*/ 	.word	0x000000a8
        /*0200*/ 	.short	0x0100
        /*0202*/ 	.byte	0x08
	.zero		1


	//   ....[23]....
        /*0204*/ 	.word	0x000008f0
        /*0208*/ 	.word	0x000000ff
        /*020c*/ 	.word	0x000000c8
        /*0210*/ 	.short	0x0100
        /*0212*/ 	.byte	0x08
	.zero		1


	//   ....[24]....
        /*0214*/ 	.word	0x00000900
        /*0218*/ 	.word	0x000000ff
        /*021c*/ 	.word	0x000000b0
        /*0220*/ 	.short	0x0100
        /*0222*/ 	.byte	0x08
	.zero		1


	//   ....[25]....
        /*0224*/ 	.word	0x00000910
        /*0228*/ 	.word	0x000000ff
        /*022c*/ 	.word	0x000000d0
        /*0230*/ 	.short	0x0100
        /*0232*/ 	.byte	0x08
	.zero		1


	//   ....[26]....
        /*0234*/ 	.word	0x00000920
        /*0238*/ 	.word	0x000000ff
        /*023c*/ 	.word	0x000000b8
        /*0240*/ 	.short	0x0100
        /*0242*/ 	.byte	0x08
	.zero		1


	//   ....[27]....
        /*0244*/ 	.word	0x00000930
        /*0248*/ 	.word	0x000000ff
        /*024c*/ 	.word	0x000000d8
        /*0250*/ 	.short	0x0100
        /*0252*/ 	.byte	0x08
	.zero		1


	//   ....[28]....
        /*0254*/ 	.word	0x00000ca0
        /*0258*/ 	.word	0x000000ff
        /*025c*/ 	.word	0x000000e0
        /*0260*/ 	.short	0x0100
        /*0262*/ 	.byte	0x06
	.zero		1


	//   ....[29]....
        /*0264*/ 	.word	0x00000d20
        /*0268*/ 	.word	0x000000ff
        /*026c*/ 	.word	0x000000e8
        /*0270*/ 	.short	0x0100
        /*0272*/ 	.byte	0x06
	.zero		1


	//   ....[30]....
        /*0274*/ 	.word	0x00001d90
        /*0278*/ 	.word	0x000000ff
        /*027c*/ 	.word	0x00000000
        /*0280*/ 	.short	0x010a
        /*0282*/ 	.byte	0x05
	.zero		1


	//   ....[31]....
        /*0284*/ 	.word	0x00001dd0
        /*0288*/ 	.word	0x000000ff
        /*028c*/ 	.word	0x00000000
        /*0290*/ 	.short	0x010a
        /*0292*/ 	.byte	0x05
	.zero		1


	//   ....[32]....
        /*0294*/ 	.word	0x000027d0
        /*0298*/ 	.word	0x000000ff
        /*029c*/ 	.word	0x00000000
        /*02a0*/ 	.short	0x010a
        /*02a2*/ 	.byte	0x08
	.zero		1


	//   ....[33]....
        /*02a4*/ 	.word	0x00002810
        /*02a8*/ 	.word	0x000000ff
        /*02ac*/ 	.word	0x00000000
        /*02b0*/ 	.short	0x010a
        /*02b2*/ 	.byte	0x08
	.zero		1


	//   ....[34]....
        /*02b4*/ 	.word	0x00002f30
        /*02b8*/ 	.word	0x00000004
        /*02bc*/ 	.word	0x00000000
        /*02c0*/ 	.short	0x0101
        /*02c2*/ 	.byte	0x3f
	.zero		1


	//   ....[35]....
        /*02c4*/ 	.word	0x000035b0
        /*02c8*/ 	.word	0x00000000
        /*02cc*/ 	.word	0x00000000
        /*02d0*/ 	.short	0x0101
        /*02d2*/ 	.byte	0x3f
	.zero		1


	//   ....[36]....
        /*02d4*/ 	.word	0x000042b0
        /*02d8*/ 	.word	0x0000001a
        /*02dc*/ 	.word	0x000000a0
        /*02e0*/ 	.short	0x010a
        /*02e2*/ 	.byte	0x3f
	.zero		1


	//   ....[37]....
        /*02e4*/ 	.word	0x000045e0
        /*02e8*/ 	.word	0x0000000b
        /*02ec*/ 	.word	0x00000000
        /*02f0*/ 	.short	0x0101
        /*02f2*/ 	.byte	0x3f
	.zero		1


	//   ....[38]....
        /*02f4*/ 	.word	0x00004d60
        /*02f8*/ 	.word	0x00000015
        /*02fc*/ 	.word	0x000000a0
        /*0300*/ 	.short	0x010a
        /*0302*/ 	.byte	0x3f
	.zero		1


	//   ....[39]....
        /*0304*/ 	.word	0x00004f90
        /*0308*/ 	.word	0x0000000e
        /*030c*/ 	.word	0x00000000
        /*0310*/ 	.short	0x0101
        /*0312*/ 	.byte	0x3f
	.zero		1


	//   ....[40]....
        /*0314*/ 	.word	0x00005630
        /*0318*/ 	.word	0x0000000f
        /*031c*/ 	.word	0x000000a0
        /*0320*/ 	.short	0x010a
        /*0322*/ 	.byte	0x3f
	.zero		1


	//   ....[41]....
        /*0324*/ 	.word	0x00005860
        /*0328*/ 	.word	0x0000000e
        /*032c*/ 	.word	0x00000000
        /*0330*/ 	.short	0x0101
        /*0332*/ 	.byte	0x3f
	.zero		1


	//   ....[42]....
        /*0334*/ 	.word	0x00005f00
        /*0338*/ 	.word	0x0000000f
        /*033c*/ 	.word	0x000000a0
        /*0340*/ 	.short	0x010a
        /*0342*/ 	.byte	0x3f
	.zero		1


	//   ....[43]....
        /*0344*/ 	.word	0x00006140
        /*0348*/ 	.word	0x00000004
        /*034c*/ 	.word	0x00000000
        /*0350*/ 	.short	0x0101
        /*0352*/ 	.byte	0x3f
	.zero		1


	//   ....[44]....
        /*0354*/ 	.word	0x00007400
        /*0358*/ 	.word	0x000000ff
        /*035c*/ 	.word	0x000000e8
        /*0360*/ 	.short	0x010a
        /*0362*/ 	.byte	0x04
	.zero		1


	//   ....[45]....
        /*0364*/ 	.word	0x00007810
        /*0368*/ 	.word	0x000000ff
        /*036c*/ 	.word	0x000000c0
        /*0370*/ 	.short	0x010a
        /*0372*/ 	.byte	0x05
	.zero		1


	//   ....[46]....
        /*0374*/ 	.word	0x00007900
        /*0378*/ 	.word	0x000000ff
        /*037c*/ 	.word	0x000000a0
        /*0380*/ 	.short	0x010b
        /*0382*/ 	.byte	0x05
	.zero		1


	//   ....[47]....
        /*0384*/ 	.word	0x00007960
        /*0388*/ 	.word	0x000000ff
        /*038c*/ 	.word	0x00000000
        /*0390*/ 	.short	0x0101
        /*0392*/ 	.byte	0x04
	.zero		1


	//   ....[48]....
        /*0394*/ 	.word	0x00007990
        /*0398*/ 	.word	0x000000ff
        /*039c*/ 	.word	0x000000c8
        /*03a0*/ 	.short	0x010a
        /*03a2*/ 	.byte	0x05
	.zero		1


	//   ....[49]....
        /*03a4*/ 	.word	0x00007aa0
        /*03a8*/ 	.word	0x000000ff
        /*03ac*/ 	.word	0x000000a8
        /*03b0*/ 	.short	0x010b
        /*03b2*/ 	.byte	0x05
	.zero		1


	//   ....[50]....
        /*03b4*/ 	.word	0x00007b10
        /*03b8*/ 	.word	0x000000ff
        /*03bc*/ 	.word	0x00000000
        /*03c0*/ 	.short	0x0101
        /*03c2*/ 	.byte	0x04
	.zero		1


	//   ....[51]....
        /*03c4*/ 	.word	0x00007b40
        /*03c8*/ 	.word	0x000000ff
        /*03cc*/ 	.word	0x000000d0
        /*03d0*/ 	.short	0x010a
        /*03d2*/ 	.byte	0x05
	.zero		1


	//   ....[52]....
        /*03d4*/ 	.word	0x00007c30
        /*03d8*/ 	.word	0x000000ff
        /*03dc*/ 	.word	0x000000b0
        /*03e0*/ 	.short	0x010b
        /*03e2*/ 	.byte	0x05
	.zero		1


	//   ....[53]....
        /*03e4*/ 	.word	0x00007c90
        /*03e8*/ 	.word	0x000000ff
        /*03ec*/ 	.word	0x00000000
        /*03f0*/ 	.short	0x0101
        /*03f2*/ 	.byte	0x04
	.zero		1


	//   ....[54]....
        /*03f4*/ 	.word	0x00007cc0
        /*03f8*/ 	.word	0x000000ff
        /*03fc*/ 	.word	0x000000d8
        /*0400*/ 	.short	0x010a
        /*0402*/ 	.byte	0x05
	.zero		1


	//   ....[55]....
        /*0404*/ 	.word	0x00007dd0
        /*0408*/ 	.word	0x000000ff
        /*040c*/ 	.word	0x000000b8
        /*0410*/ 	.short	0x010b
        /*0412*/ 	.byte	0x05
	.zero		1


	//   ....[56]....
        /*0414*/ 	.word	0x00007ec0
        /*0418*/ 	.word	0x000000ff
        /*041c*/ 	.word	0x00000000
        /*0420*/ 	.short	0x0101
        /*0422*/ 	.byte	0x04
	.zero		1


	//   ....[57]....
        /*0424*/ 	.word	0x00008510
        /*0428*/ 	.word	0x00000003
        /*042c*/ 	.word	0x000000c0
        /*0430*/ 	.short	0x010a
        /*0432*/ 	.byte	0x3f
	.zero		1


	//   ....[58]....
        /*0434*/ 	.word	0x00008550
        /*0438*/ 	.word	0x00000003
        /*043c*/ 	.word	0x000000c8
        /*0440*/ 	.short	0x010a
        /*0442*/ 	.byte	0x3f
	.zero		1


	//   ....[59]....
        /*0444*/ 	.word	0x00008590
        /*0448*/ 	.word	0x00000003
        /*044c*/ 	.word	0x000000d0
        /*0450*/ 	.short	0x010a
        /*0452*/ 	.byte	0x3f
	.zero		1


	//   ....[60]....
        /*0454*/ 	.word	0x000085e0
        /*0458*/ 	.word	0x00000003
        /*045c*/ 	.word	0x000000d8
        /*0460*/ 	.short	0x010a
        /*0462*/ 	.byte	0x3f
	.zero		1


	//   ....[61]....
        /*0464*/ 	.word	0x00008940
        /*0468*/ 	.word	0x0000000e
        /*046c*/ 	.word	0x00000050
        /*0470*/ 	.short	0x010a
        /*0472*/ 	.byte	0x3f
	.zero		1


	//   ....[62]....
        /*0474*/ 	.word	0x00008ca0
        /*0478*/ 	.word	0x00000006
        /*047c*/ 	.word	0x000000e8
        /*0480*/ 	.short	0x0101
        /*0482*/ 	.byte	0x3f
	.zero		1


	//   ....[63]....
        /*0484*/ 	.word	0x00009400
        /*0488*/ 	.word	0x00000007
        /*048c*/ 	.word	0x00000000
        /*0490*/ 	.short	0x010a
        /*0492*/ 	.byte	0x3f
	.zero		1


	//   ....[64]....
        /*0494*/ 	.word	0x00009480
        /*0498*/ 	.word	0x00000009
        /*049c*/ 	.word	0x00000000
        /*04a0*/ 	.short	0x010a
        /*04a2*/ 	.byte	0x3f
	.zero		1


	//   ....[65]....
        /*04a4*/ 	.word	0x00009510
        /*04a8*/ 	.word	0x00000006
        /*04ac*/ 	.word	0x00000000
        /*04b0*/ 	.short	0x010a
        /*04b2*/ 	.byte	0x3f
	.zero		1


	//   ....[66]....
        /*04b4*/ 	.word	0x000095a0
        /*04b8*/ 	.word	0x00000009
        /*04bc*/ 	.word	0x00000000
        /*04c0*/ 	.short	0x010a
        /*04c2*/ 	.byte	0x3f
	.zero		1


	//   ....[67]....
        /*04c4*/ 	.word	0x00009630
        /*04c8*/ 	.word	0x00000006
        /*04cc*/ 	.word	0x00000000
        /*04d0*/ 	.short	0x010a
        /*04d2*/ 	.byte	0x3f
	.zero		1


	//   ....[68]....
        /*04d4*/ 	.word	0x000096c0
        /*04d8*/ 	.word	0x00000009
        /*04dc*/ 	.word	0x00000000
        /*04e0*/ 	.short	0x010a
        /*04e2*/ 	.byte	0x3f
	.zero		1


	//   ....[69]....
        /*04e4*/ 	.word	0x00009750
        /*04e8*/ 	.word	0x00000006
        /*04ec*/ 	.word	0x00000000
        /*04f0*/ 	.short	0x010a
        /*04f2*/ 	.byte	0x3f
	.zero		1


	//   ....[70]....
        /*04f4*/ 	.word	0x000097e0
        /*04f8*/ 	.word	0x00000009
        /*04fc*/ 	.word	0x00000000
        /*0500*/ 	.short	0x010a
        /*0502*/ 	.byte	0x3f
	.zero		1


	//   ....[71]....
        /*0504*/ 	.word	0x00009870
        /*0508*/ 	.word	0x00000006
        /*050c*/ 	.word	0x00000000
        /*0510*/ 	.short	0x010a
        /*0512*/ 	.byte	0x3f
	.zero		1


	//   ....[72]....
        /*0514*/ 	.word	0x00009900
        /*0518*/ 	.word	0x00000003
        /*051c*/ 	.word	0x00000000
        /*0520*/ 	.short	0x010a
        /*0522*/ 	.byte	0x3f
	.zero		1


	//   ....[73]....
        /*0524*/ 	.word	0x00009970
        /*0528*/ 	.word	0x00000003
        /*052c*/ 	.word	0x00000000
        /*0530*/ 	.short	0x010a
        /*0532*/ 	.byte	0x3f
	.zero		1


	//   ....[74]....
        /*0534*/ 	.word	0x000099d0
        /*0538*/ 	.word	0x00000005
        /*053c*/ 	.word	0x00000000
        /*0540*/ 	.short	0x010a
        /*0542*/ 	.byte	0x3f
	.zero		1


	//   ....[75]....
        /*0544*/ 	.word	0x00009a20
        /*0548*/ 	.word	0x0000001a
        /*054c*/ 	.word	0x000000a0
        /*0550*/ 	.short	0x010a
        /*0552*/ 	.byte	0x3f
	.zero		1


	//   ....[76]....
        /*0554*/ 	.word	0x00009a70
        /*0558*/ 	.word	0x00000015
        /*055c*/ 	.word	0x000000a0
        /*0560*/ 	.short	0x010a
        /*0562*/ 	.byte	0x3f
	.zero		1


	//   ....[77]....
        /*0564*/ 	.word	0x00009ac0
        /*0568*/ 	.word	0x0000000f
        /*056c*/ 	.word	0x000000a0
        /*0570*/ 	.short	0x010a
        /*0572*/ 	.byte	0x3f
	.zero		1


	//   ....[78]....
        /*0574*/ 	.word	0x00009b10
        /*0578*/ 	.word	0x0000000f
        /*057c*/ 	.word	0x000000a0
        /*0580*/ 	.short	0x010a
        /*0582*/ 	.byte	0x3f
	.zero		1


	//   ....[79]....
        /*0584*/ 	.word	0x00009b70
        /*0588*/ 	.word	0x00000004
        /*058c*/ 	.word	0x000000e8
        /*0590*/ 	.short	0x010a
        /*0592*/ 	.byte	0x3f
	.zero		1


	//   ....[80]....
        /*0594*/ 	.word	0x00009bd0
        /*0598*/ 	.word	0x00000005
        /*059c*/ 	.word	0x000000c0
        /*05a0*/ 	.short	0x010a
        /*05a2*/ 	.byte	0x3f
	.zero		1


	//   ....[81]....
        /*05a4*/ 	.word	0x00009c30
        /*05a8*/ 	.word	0x00000005
        /*05ac*/ 	.word	0x000000c8
        /*05b0*/ 	.short	0x010a
        /*05b2*/ 	.byte	0x3f
	.zero		1


	//   ....[82]....
        /*05b4*/ 	.word	0x00009c90
        /*05b8*/ 	.word	0x00000005
        /*05bc*/ 	.word	0x000000d0
        /*05c0*/ 	.short	0x010a
        /*05c2*/ 	.byte	0x3f
	.zero		1


	//   ....[83]....
        /*05c4*/ 	.word	0x00009cf0
        /*05c8*/ 	.word	0x00000005
        /*05cc*/ 	.word	0x000000d8
        /*05d0*/ 	.short	0x010a
        /*05d2*/ 	.byte	0x3f
	.zero		1


	//   ....[84]....
        /*05d4*/ 	.word	0x00009d40
        /*05d8*/ 	.word	0x00000003
        /*05dc*/ 	.word	0x000000c0
        /*05e0*/ 	.short	0x010a
        /*05e2*/ 	.byte	0x3f
	.zero		1


	//   ....[85]....
        /*05e4*/ 	.word	0x00009d90
        /*05e8*/ 	.word	0x00000003
        /*05ec*/ 	.word	0x000000c8
        /*05f0*/ 	.short	0x010a
        /*05f2*/ 	.byte	0x3f
	.zero		1


	//   ....[86]....
        /*05f4*/ 	.word	0x00009de0
        /*05f8*/ 	.word	0x00000003
        /*05fc*/ 	.word	0x000000d0
        /*0600*/ 	.short	0x010a
        /*0602*/ 	.byte	0x3f
	.zero		1


	//   ....[87]....
        /*0604*/ 	.word	0x00009eb0
        /*0608*/ 	.word	0x0000000e
        /*060c*/ 	.word	0x00000050
        /*0610*/ 	.short	0x010a
        /*0612*/ 	.byte	0x3f
	.zero		1


	//   ....[88]....
        /*0614*/ 	.word	0x00009f80
        /*0618*/ 	.word	0x00000007
        /*061c*/ 	.word	0x00000000
        /*0620*/ 	.short	0x010a
        /*0622*/ 	.byte	0x3f
	.zero		1


	//   ....[89]....
        /*0624*/ 	.word	0x00009fd0
        /*0628*/ 	.word	0x00000009
        /*062c*/ 	.word	0x00000000
        /*0630*/ 	.short	0x010a
        /*0632*/ 	.byte	0x3f
	.zero		1


	//   ....[90]....
        /*0634*/ 	.word	0x0000a020
        /*0638*/ 	.word	0x00000006
        /*063c*/ 	.word	0x00000000
        /*0640*/ 	.short	0x010a
        /*0642*/ 	.byte	0x3f
	.zero		1


	//   ....[91]....
        /*0644*/ 	.word	0x0000a070
        /*0648*/ 	.word	0x00000009
        /*064c*/ 	.word	0x00000000
        /*0650*/ 	.short	0x010a
        /*0652*/ 	.byte	0x3f
	.zero		1


	//   ....[92]....
        /*0654*/ 	.word	0x0000a0c0
        /*0658*/ 	.word	0x00000006
        /*065c*/ 	.word	0x00000000
        /*0660*/ 	.short	0x010a
        /*0662*/ 	.byte	0x3f
	.zero		1


	//   ....[93]....
        /*0664*/ 	.word	0x0000a110
        /*0668*/ 	.word	0x00000009
        /*066c*/ 	.word	0x00000000
        /*0670*/ 	.short	0x010a
        /*0672*/ 	.byte	0x3f
	.zero		1


	//   ....[94]....
        /*0674*/ 	.word	0x0000a160
        /*0678*/ 	.word	0x00000006
        /*067c*/ 	.word	0x00000000
        /*0680*/ 	.short	0x010a
        /*0682*/ 	.byte	0x3f
	.zero		1


	//   ....[95]....
        /*0684*/ 	.word	0x0000a1b0
        /*0688*/ 	.word	0x00000009
        /*068c*/ 	.word	0x00000000
        /*0690*/ 	.short	0x010a
        /*0692*/ 	.byte	0x3f
	.zero		1


	//   ....[96]....
        /*0694*/ 	.word	0x0000a200
        /*0698*/ 	.word	0x00000006
        /*069c*/ 	.word	0x00000000
        /*06a0*/ 	.short	0x010a
        /*06a2*/ 	.byte	0x3f
	.zero		1


	//----- nvinfo : EIATTR_NUM_MBARRIERS
	.align		4
.L_36:
        /*06a4*/ 	.byte	0x03, 0x38
        /*06a6*/ 	.short	0x001e


	//----- nvinfo : EIATTR_EXIT_INSTR_OFFSETS
	.align		4
        /*06a8*/ 	.byte	0x04, 0x1c
        /*06aa*/ 	.short	(.L_38 - .L_37)


	//   ....[0]....
.L_37:
        /*06ac*/ 	.word	0x00000f50


	//   ....[1]....
        /*06b0*/ 	.word	0x000016b0


	//   ....[2]....
        /*06b4*/ 	.word	0x00006e00


	//   ....[3]....
        /*06b8*/ 	.word	0x00007360


	//   ....[4]....
        /*06bc*/ 	.word	0x00007390


	//   ....[5]....
        /*06c0*/ 	.word	0x00008630


	//   ....[6]....
        /*06c4*/ 	.word	0x00009950


	//----- nvinfo : EIATTR_MAX_THREADS
	.align		4
.L_38:
        /*06c8*/ 	.byte	0x04, 0x05
        /*06ca*/ 	.short	(.L_40 - .L_39)
.L_39:
        /*06cc*/ 	.word	0x00000180
        /*06d0*/ 	.word	0x00000001
        /*06d4*/ 	.word	0x00000001


	//----- nvinfo : EIATTR_CRS_STACK_SIZE
	.align		4
.L_40:
        /*06d8*/ 	.byte	0x04, 0x1e
        /*06da*/ 	.short	(.L_42 - .L_41)
.L_41:
        /*06dc*/ 	.word	0x00000000


	//----- nvinfo : EIATTR_CBANK_PARAM_SIZE
	.align		4
.L_42:
        /*06e0*/ 	.byte	0x03, 0x19
        /*06e2*/ 	.short	0x0770


	//----- nvinfo : EIATTR_PARAM_CBANK
	.align		4
        /*06e4*/ 	.byte	0x04, 0x0a
        /*06e6*/ 	.short	(.L_44 - .L_43)
	.align		4
.L_43:
        /*06e8*/ 	.word	index@(.nv.constant0._ZN7cutlass13device_kernelINS_4gemm6kernel13GemmUniversalIN4cute5tupleIJiiiiEEENS1_10collective13CollectiveMmaINS1_37MainloopSm90TmaGmmaWarpSpecializedFP8ILi10ENS5_IJNS4_1CILi2EEENSA_ILi1EEESC_EEENS1_35KernelTmaWarpSpecializedCooperativeEEENS5_IJNSA_ILi256EEENSA_ILi64EEESH_EEENS_12float_e4m3_tENS5_IJlSC_lEEESJ_SK_NS4_8TiledMMAINS4_8MMA_AtomIJNS4_4SM904GMMA30MMA_64x64x32_F32E4M3E4M3_SS_TNILNSO_7ScaleInE1ELSQ_1EEEEEENS4_6LayoutISD_NS5_IJSC_NSA_ILi0EEESU_EEEEENS5_IJNS4_10UnderscoreESX_SX_EEEEENS4_13SM90_TMA_LOADENS4_14ComposedLayoutINS4_7SwizzleILi2ELi4ELi3EEENS4_18smem_ptr_flag_bitsILi8EEENST_INS5_IJNSA_ILi8EEESH_EEENS5_IJSH_SC_EEEEEEEvNS4_8identityENS4_23SM90_TMA_LOAD_MULTICASTES1A_vS1B_EENS_8epilogue10collective18CollectiveEpilogueINS1E_22Sm90TmaWarpSpecializedILi4ELi2ELi16ELb0ELb0EEEJSI_NS5_IJNSA_ILi128EEENSA_ILi32EEEEEESJ_SK_SJ_SK_NS1E_6fusion15FusionCallbacksIS1I_NS1M_23LinCombPerRowBiasEltActINS1E_6thread4ReLuESJ_fSJ_SJ_fLi16ELNS_15FloatRoundStyleE2EEESI_S1L_JEEES10_NS11_INS12_ILi1ELi4ELi3EEES15_NST_INS5_IJS16_S1K_EEENS5_IJS1K_SC_EEEEEEENS4_39AutoVectorizingCopyWithAssumedAlignmentILi128EEENS4_14SM90_TMA_STOREES1Y_S20_NS4_9Copy_AtomIJNS4_17SM90_U32x4_STSM_NENS_6half_tEEEEvEEEvvEEEEvNT_6ParamsE)
        /*06ec*/ 	.short	0x0210
        /*06ee*/ 	.short	0x0770


	//----- nvinfo : EIATTR_SW_WAR
	.align		4
.L_44:
        /*06f0*/ 	.byte	0x04, 0x36
        /*06f2*/ 	.short	(.L_46 - .L_45)
.L_45:
        /*06f4*/ 	.word	0x00000008
.L_46:


//--------------------- .nv.callgraph             --------------------------
	.section	.nv.callgraph,"",@"SHT_CUDA_CALLGRAPH"
	.align	4
	.sectionentsize	8
	.align		4
        /*0000*/ 	.word	0x00000000
	.align		4
        /*0004*/ 	.word	0xffffffff
	.align		4
        /*0008*/ 	.word	index@(_ZN7cutlass13device_kernelINS_4gemm6kernel13GemmUniversalIN4cute5tupleIJiiiiEEENS1_10collective13CollectiveMmaINS1_37MainloopSm90TmaGmmaWarpSpecializedFP8ILi10ENS5_IJNS4_1CILi2EEENSA_ILi1EEESC_EEENS1_35KernelTmaWarpSpecializedCooperativeEEENS5_IJNSA_ILi256EEENSA_ILi64EEESH_EEENS_12float_e4m3_tENS5_IJlSC_lEEESJ_SK_NS4_8TiledMMAINS4_8MMA_AtomIJNS4_4SM904GMMA30MMA_64x64x32_F32E4M3E4M3_SS_TNILNSO_7ScaleInE1ELSQ_1EEEEEENS4_6LayoutISD_NS5_IJSC_NSA_ILi0EEESU_EEEEENS5_IJNS4_10UnderscoreESX_SX_EEEEENS4_13SM90_TMA_LOADENS4_14ComposedLayoutINS4_7SwizzleILi2ELi4ELi3EEENS4_18smem_ptr_flag_bitsILi8EEENST_INS5_IJNSA_ILi8EEESH_EEENS5_IJSH_SC_EEEEEEEvNS4_8identityENS4_23SM90_TMA_LOAD_MULTICASTES1A_vS1B_EENS_8epilogue10collective18CollectiveEpilogueINS1E_22Sm90TmaWarpSpecializedILi4ELi2ELi16ELb0ELb0EEEJSI_NS5_IJNSA_ILi128EEENSA_ILi32EEEEEESJ_SK_SJ_SK_NS1E_6fusion15FusionCallbacksIS1I_NS1M_23LinCombPerRowBiasEltActINS1E_6thread4ReLuESJ_fSJ_SJ_fLi16ELNS_15FloatRoundStyleE2EEESI_S1L_JEEES10_NS11_INS12_ILi1ELi4ELi3EEES15_NST_INS5_IJS16_S1K_EEENS5_IJS1K_SC_EEEEEEENS4_39AutoVectorizingCopyWithAssumedAlignmentILi128EEENS4_14SM90_TMA_STOREES1Y_S20_NS4_9Copy_AtomIJNS4_17SM90_U32x4_STSM_NENS_6half_tEEEEvEEEvvEEEEvNT_6ParamsE)
	.align		4
        /*000c*/ 	.word	index@(__assertfail)
	.align		4
        /*0010*/ 	.word	0x00000000
	.align		4
        /*0014*/ 	.word	0xfffffffe
	.align		4
        /*0018*/ 	.word	0x00000000
	.align		4
        /*001c*/ 	.word	0xfffffffd
	.align		4
        /*0020*/ 	.word	0x00000000
	.align		4
        /*0024*/ 	.word	0xfffffffc


//--------------------- .nv.constant4             --------------------------
	.section	.nv.constant4,"a",@progbits
	.align	8
	.align		8
.nv.constant4:
        /*0000*/ 	.dword	__assertfail
	.align		8
        /*0008*/ 	.dword	__unnamed_1
	.align		8
        /*0010*/ 	.dword	__unnamed_2
	.align		8
        /*0018*/ 	.dword	_ZN39_INTERNAL_41a9f6c6_4_k_cu_02177ed1_26134cuda3std3__45__cpo5beginE
	.align		8
        /*0020*/ 	.dword	_ZN39_INTERNAL_41a9f6c6_4_k_cu_02177ed1_26134cuda3std3__45__cpo3endE
	.align		8
        /*0028*/ 	.dword	_ZN39_INTERNAL_41a9f6c6_4_k_cu_02177ed1_26134cuda3std3__45__cpo6cbeginE
	.align		8
        /*0030*/ 	.dword	_ZN39_INTERNAL_41a9f6c6_4_k_cu_02177ed1_26134cuda3std3__45__cpo4cendE
	.align		8
        /*0038*/ 	.dword	_ZN39_INTERNAL_41a9f6c6_4_k_cu_02177ed1_26134cuda3std3__441_GLOBAL__N__41a9f6c6_4_k_cu_02177ed1_26136ignoreE
	.align		8
        /*0040*/ 	.dword	_ZN39_INTERNAL_41a9f6c6_4_k_cu_02177ed1_26134cuda3std3__419piecewise_constructE
	.align		8
        /*0048*/ 	.dword	_ZN39_INTERNAL_41a9f6c6_4_k_cu_02177ed1_26134cuda3std3__48in_placeE
	.align		8
        /*0050*/ 	.dword	_ZN39_INTERNAL_41a9f6c6_4_k_cu_02177ed1_26134cuda3std6ranges3__45__cpo4swapE
	.align		8
        /*0058*/ 	.dword	_ZN39_INTERNAL_41a9f6c6_4_k_cu_02177ed1_26134cuda3std6ranges3__45__cpo9iter_moveE
	.align		8
        /*0060*/ 	.dword	_ZN39_INTERNAL_41a9f6c6_4_k_cu_02177ed1_26134cute7productE
	.align		8
        /*0068*/ 	.dword	_ZN39_INTERNAL_41a9f6c6_4_k_cu_02177ed1_26134cute1_E
	.align		8
        /*0070*/ 	.dword	$str$24
	.align		8
        /*0078*/ 	.dword	$str$25


//--------------------- .text._ZN7cutlass13device_kernelINS_4gemm6kernel13GemmUniversalIN4cute5tupleIJiiiiEEENS1_10collective13CollectiveMmaINS1_37MainloopSm90TmaGmmaWarpSpecializedFP8ILi10ENS5_IJNS4_1CILi2EEENSA_ILi1EEESC_EEENS1_35KernelTmaWarpSpecializedCooperativeEEENS5_IJNSA_ILi256EEENSA_ILi64EEESH_EEENS_12float_e4m3_tENS5_IJlSC_lEEESJ_SK_NS4_8TiledMMAINS4_8MMA_AtomIJNS4_4SM904GMMA30MMA_64x64x32_F32E4M3E4M3_SS_TNILNSO_7ScaleInE1ELSQ_1EEEEEENS4_6LayoutISD_NS5_IJSC_NSA_ILi0EEESU_EEEEENS5_IJNS4_10UnderscoreESX_SX_EEEEENS4_13SM90_TMA_LOADENS4_14ComposedLayoutINS4_7SwizzleILi2ELi4ELi3EEENS4_18smem_ptr_flag_bitsILi8EEENST_INS5_IJNSA_ILi8EEESH_EEENS5_IJSH_SC_EEEEEEEvNS4_8identityENS4_23SM90_TMA_LOAD_MULTICASTES1A_vS1B_EENS_8epilogue10collective18CollectiveEpilogueINS1E_22Sm90TmaWarpSpecializedILi4ELi2ELi16ELb0ELb0EEEJSI_NS5_IJNSA_ILi128EEENSA_ILi32EEEEEESJ_SK_SJ_SK_NS1E_6fusion15FusionCallbacksIS1I_NS1M_23LinCombPerRowBiasEltActINS1E_6thread4ReLuESJ_fSJ_SJ_fLi16ELNS_15FloatRoundStyleE2EEESI_S1L_JEEES10_NS11_INS12_ILi1ELi4ELi3EEES15_NST_INS5_IJS16_S1K_EEENS5_IJS1K_SC_EEEEEEENS4_39AutoVectorizingCopyWithAssumedAlignmentILi128EEENS4_14SM90_TMA_STOREES1Y_S20_NS4_9Copy_AtomIJNS4_17SM90_U32x4_STSM_NENS_6half_tEEEEvEEEvvEEEEvNT_6ParamsE --------------------------
	.section	.text._ZN7cutlass13device_kernelINS_4gemm6kernel13GemmUniversalIN4cute5tupleIJiiiiEEENS1_10collective13CollectiveMmaINS1_37MainloopSm90TmaGmmaWarpSpecializedFP8ILi10ENS5_IJNS4_1CILi2EEENSA_ILi1EEESC_EEENS1_35KernelTmaWarpSpecializedCooperativeEEENS5_IJNSA_ILi256EEENSA_ILi64EEESH_EEENS_12float_e4m3_tENS5_IJlSC_lEEESJ_SK_NS4_8TiledMMAINS4_8MMA_AtomIJNS4_4SM904GMMA30MMA_64x64x32_F32E4M3E4M3_SS_TNILNSO_7ScaleInE1ELSQ_1EEEEEENS4_6LayoutISD_NS5_IJSC_NSA_ILi0EEESU_EEEEENS5_IJNS4_10UnderscoreESX_SX_EEEEENS4_13SM90_TMA_LOADENS4_14ComposedLayoutINS4_7SwizzleILi2ELi4ELi3EEENS4_18smem_ptr_flag_bitsILi8EEENST_INS5_IJNSA_ILi8EEESH_EEENS5_IJSH_SC_EEEEEEEvNS4_8identityENS4_23SM90_TMA_LOAD_MULTICASTES1A_vS1B_EENS_8epilogue10collective18CollectiveEpilogueINS1E_22Sm90TmaWarpSpecializedILi4ELi2ELi16ELb0ELb0EEEJSI_NS5_IJNSA_ILi128EEENSA_ILi32EEEEEESJ_SK_SJ_SK_NS1E_6fusion15FusionCallbacksIS1I_NS1M_23LinCombPerRowBiasEltActINS1E_6thread4ReLuESJ_fSJ_SJ_fLi16ELNS_15FloatRoundStyleE2EEESI_S1L_JEEES10_NS11_INS12_ILi1ELi4ELi3EEES15_NST_INS5_IJS16_S1K_EEENS5_IJS1K_SC_EEEEEEENS4_39AutoVectorizingCopyWithAssumedAlignmentILi128EEENS4_14SM90_TMA_STOREES1Y_S20_NS4_9Copy_AtomIJNS4_17SM90_U32x4_STSM_NENS_6half_tEEEEvEEEvvEEEEvNT_6ParamsE,"ax",@progbits
	.align	128
.text._ZN7cutlass13device_kernelINS_4gemm6kernel13GemmUniversalIN4cute5tupleIJiiiiEEENS1_10collective13CollectiveMmaINS1_37MainloopSm90TmaGmmaWarpSpecializedFP8ILi10ENS5_IJNS4_1CILi2EEENSA_ILi1EEESC_EEENS1_35KernelTmaWarpSpecializedCooperativeEEENS5_IJNSA_ILi256EEENSA_ILi64EEESH_EEENS_12float_e4m3_tENS5_IJlSC_lEEESJ_SK_NS4_8TiledMMAINS4_8MMA_AtomIJNS4_4SM904GMMA30MMA_64x64x32_F32E4M3E4M3_SS_TNILNSO_7ScaleInE1ELSQ_1EEEEEENS4_6LayoutISD_NS5_IJSC_NSA_ILi0EEESU_EEEEENS5_IJNS4_10UnderscoreESX_SX_EEEEENS4_13SM90_TMA_LOADENS4_14ComposedLayoutINS4_7SwizzleILi2ELi4ELi3EEENS4_18smem_ptr_flag_bitsILi8EEENST_INS5_IJNSA_ILi8EEESH_EEENS5_IJSH_SC_EEEEEEEvNS4_8identityENS4_23SM90_TMA_LOAD_MULTICASTES1A_vS1B_EENS_8epilogue10collective18CollectiveEpilogueINS1E_22Sm90TmaWarpSpecializedILi4ELi2ELi16ELb0ELb0EEEJSI_NS5_IJNSA_ILi128EEENSA_ILi32EEEEEESJ_SK_SJ_SK_NS1E_6fusion15FusionCallbacksIS1I_NS1M_23LinCombPerRowBiasEltActINS1E_6thread4ReLuESJ_fSJ_SJ_fLi16ELNS_15FloatRoundStyleE2EEESI_S1L_JEEES10_NS11_INS12_ILi1ELi4ELi3EEES15_NST_INS5_IJS16_S1K_EEENS5_IJS1K_SC_EEEEEEENS4_39AutoVectorizingCopyWithAssumedAlignmentILi128EEENS4_14SM90_TMA_STOREES1Y_S20_NS4_9Copy_AtomIJNS4_17SM90_U32x4_STSM_NENS_6half_tEEEEvEEEvvEEEEvNT_6ParamsE:
        .type           _ZN7cutlass13device_kernelINS_4gemm6kernel13GemmUniversalIN4cute5tupleIJiiiiEEENS1_10collective13CollectiveMmaINS1_37MainloopSm90TmaGmmaWarpSpecializedFP8ILi10ENS5_IJNS4_1CILi2EEENSA_ILi1EEESC_EEENS1_35KernelTmaWarpSpecializedCooperativeEEENS5_IJNSA_ILi256EEENSA_ILi64EEESH_EEENS_12float_e4m3_tENS5_IJlSC_lEEESJ_SK_NS4_8TiledMMAINS4_8MMA_AtomIJNS4_4SM904GMMA30MMA_64x64x32_F32E4M3E4M3_SS_TNILNSO_7ScaleInE1ELSQ_1EEEEEENS4_6LayoutISD_NS5_IJSC_NSA_ILi0EEESU_EEEEENS5_IJNS4_10UnderscoreESX_SX_EEEEENS4_13SM90_TMA_LOADENS4_14ComposedLayoutINS4_7SwizzleILi2ELi4ELi3EEENS4_18smem_ptr_flag_bitsILi8EEENST_INS5_IJNSA_ILi8EEESH_EEENS5_IJSH_SC_EEEEEEEvNS4_8identityENS4_23SM90_TMA_LOAD_MULTICASTES1A_vS1B_EENS_8epilogue10collective18CollectiveEpilogueINS1E_22Sm90TmaWarpSpecializedILi4ELi2ELi16ELb0ELb0EEEJSI_NS5_IJNSA_ILi128EEENSA_ILi32EEEEEESJ_SK_SJ_SK_NS1E_6fusion15FusionCallbacksIS1I_NS1M_23LinCombPerRowBiasEltActINS1E_6thread4ReLuESJ_fSJ_SJ_fLi16ELNS_15FloatRoundStyleE2EEESI_S1L_JEEES10_NS11_INS12_ILi1ELi4ELi3EEES15_NST_INS5_IJS16_S1K_EEENS5_IJS1K_SC_EEEEEEENS4_39AutoVectorizingCopyWithAssumedAlignmentILi128EEENS4_14SM90_TMA_STOREES1Y_S20_NS4_9Copy_AtomIJNS4_17SM90_U32x4_STSM_NENS_6half_tEEEEvEEEvvEEEEvNT_6ParamsE,@function
        .size           _ZN7cutlass13device_kernelINS_4gemm6kernel13GemmUniversalIN4cute5tupleIJiiiiEEENS1_10collective13CollectiveMmaINS1_37MainloopSm90TmaGmmaWarpSpecializedFP8ILi10ENS5_IJNS4_1CILi2EEENSA_ILi1EEESC_EEENS1_35KernelTmaWarpSpecializedCooperativeEEENS5_IJNSA_ILi256EEENSA_ILi64EEESH_EEENS_12float_e4m3_tENS5_IJlSC_lEEESJ_SK_NS4_8TiledMMAINS4_8MMA_AtomIJNS4_4SM904GMMA30MMA_64x64x32_F32E4M3E4M3_SS_TNILNSO_7ScaleInE1ELSQ_1EEEEEENS4_6LayoutISD_NS5_IJSC_NSA_ILi0EEESU_EEEEENS5_IJNS4_10UnderscoreESX_SX_EEEEENS4_13SM90_TMA_LOADENS4_14ComposedLayoutINS4_7SwizzleILi2ELi4ELi3EEENS4_18smem_ptr_flag_bitsILi8EEENST_INS5_IJNSA_ILi8EEESH_EEENS5_IJSH_SC_EEEEEEEvNS4_8identityENS4_23SM90_TMA_LOAD_MULTICASTES1A_vS1B_EENS_8epilogue10collective18CollectiveEpilogueINS1E_22Sm90TmaWarpSpecializedILi4ELi2ELi16ELb0ELb0EEEJSI_NS5_IJNSA_ILi128EEENSA_ILi32EEEEEESJ_SK_SJ_SK_NS1E_6fusion15FusionCallbacksIS1I_NS1M_23LinCombPerRowBiasEltActINS1E_6thread4ReLuESJ_fSJ_SJ_fLi16ELNS_15FloatRoundStyleE2EEESI_S1L_JEEES10_NS11_INS12_ILi1ELi4ELi3EEES15_NST_INS5_IJS16_S1K_EEENS5_IJS1K_SC_EEEEEEENS4_39AutoVectorizingCopyWithAssumedAlignmentILi128EEENS4_14SM90_TMA_STOREES1Y_S20_NS4_9Copy_AtomIJNS4_17SM90_U32x4_STSM_NENS_6half_tEEEEvEEEvvEEEEvNT_6ParamsE,(.L_x_207 - _ZN7cutlass13device_kernelINS_4gemm6kernel13GemmUniversalIN4cute5tupleIJiiiiEEENS1_10collective13CollectiveMmaINS1_37MainloopSm90TmaGmmaWarpSpecializedFP8ILi10ENS5_IJNS4_1CILi2EEENSA_ILi1EEESC_EEENS1_35KernelTmaWarpSpecializedCooperativeEEENS5_IJNSA_ILi256EEENSA_ILi64EEESH_EEENS_12float_e4m3_tENS5_IJlSC_lEEESJ_SK_NS4_8TiledMMAINS4_8MMA_AtomIJNS4_4SM904GMMA30MMA_64x64x32_F32E4M3E4M3_SS_TNILNSO_7ScaleInE1ELSQ_1EEEEEENS4_6LayoutISD_NS5_IJSC_NSA_ILi0EEESU_EEEEENS5_IJNS4_10UnderscoreESX_SX_EEEEENS4_13SM90_TMA_LOADENS4_14ComposedLayoutINS4_7SwizzleILi2ELi4ELi3EEENS4_18smem_ptr_flag_bitsILi8EEENST_INS5_IJNSA_ILi8EEESH_EEENS5_IJSH_SC_EEEEEEEvNS4_8identityENS4_23SM90_TMA_LOAD_MULTICASTES1A_vS1B_EENS_8epilogue10collective18CollectiveEpilogueINS1E_22Sm90TmaWarpSpecializedILi4ELi2ELi16ELb0ELb0EEEJSI_NS5_IJNSA_ILi128EEENSA_ILi32EEEEEESJ_SK_SJ_SK_NS1E_6fusion15FusionCallbacksIS1I_NS1M_23LinCombPerRowBiasEltActINS1E_6thread4ReLuESJ_fSJ_SJ_fLi16ELNS_15FloatRoundStyleE2EEESI_S1L_JEEES10_NS11_INS12_ILi1ELi4ELi3EEES15_NST_INS5_IJS16_S1K_EEENS5_IJS1K_SC_EEEEEEENS4_39AutoVectorizingCopyWithAssumedAlignmentILi128EEENS4_14SM90_TMA_STOREES1Y_S20_NS4_9Copy_AtomIJNS4_17SM90_U32x4_STSM_NENS_6half_tEEEEvEEEvvEEEEvNT_6ParamsE)
        .other          _ZN7cutlass13device_kernelINS_4gemm6kernel13GemmUniversalIN4cute5tupleIJiiiiEEENS1_10collective13CollectiveMmaINS1_37MainloopSm90TmaGmmaWarpSpecializedFP8ILi10ENS5_IJNS4_1CILi2EEENSA_ILi1EEESC_EEENS1_35KernelTmaWarpSpecializedCooperativeEEENS5_IJNSA_ILi256EEENSA_ILi64EEESH_EEENS_12float_e4m3_tENS5_IJlSC_lEEESJ_SK_NS4_8TiledMMAINS4_8MMA_AtomIJNS4_4SM904GMMA30MMA_64x64x32_F32E4M3E4M3_SS_TNILNSO_7ScaleInE1ELSQ_1EEEEEENS4_6LayoutISD_NS5_IJSC_NSA_ILi0EEESU_EEEEENS5_IJNS4_10UnderscoreESX_SX_EEEEENS4_13SM90_TMA_LOADENS4_14ComposedLayoutINS4_7SwizzleILi2ELi4ELi3EEENS4_18smem_ptr_flag_bitsILi8EEENST_INS5_IJNSA_ILi8EEESH_EEENS5_IJSH_SC_EEEEEEEvNS4_8identityENS4_23SM90_TMA_LOAD_MULTICASTES1A_vS1B_EENS_8epilogue10collective18CollectiveEpilogueINS1E_22Sm90TmaWarpSpecializedILi4ELi2ELi16ELb0ELb0EEEJSI_NS5_IJNSA_ILi128EEENSA_ILi32EEEEEESJ_SK_SJ_SK_NS1E_6fusion15FusionCallbacksIS1I_NS1M_23LinCombPerRowBiasEltActINS1E_6thread4ReLuESJ_fSJ_SJ_fLi16ELNS_15FloatRoundStyleE2EEESI_S1L_JEEES10_NS11_INS12_ILi1ELi4ELi3EEES15_NST_INS5_IJS16_S1K_EEENS5_IJS1K_SC_EEEEEEENS4_39AutoVectorizingCopyWithAssumedAlignmentILi128EEENS4_14SM90_TMA_STOREES1Y_S20_NS4_9Copy_AtomIJNS4_17SM90_U32x4_STSM_NENS_6half_tEEEEvEEEvvEEEEvNT_6ParamsE,@"STO_CUDA_ENTRY STV_DEFAULT"
_ZN7cutlass13device_kernelINS_4gemm6kernel13GemmUniversalIN4cute5tupleIJiiiiEEENS1_10collective13CollectiveMmaINS1_37MainloopSm90TmaGmmaWarpSpecializedFP8ILi10ENS5_IJNS4_1CILi2EEENSA_ILi1EEESC_EEENS1_35KernelTmaWarpSpecializedCooperativeEEENS5_IJNSA_ILi256EEENSA_ILi64EEESH_EEENS_12float_e4m3_tENS5_IJlSC_lEEESJ_SK_NS4_8TiledMMAINS4_8MMA_AtomIJNS4_4SM904GMMA30MMA_64x64x32_F32E4M3E4M3_SS_TNILNSO_7ScaleInE1ELSQ_1EEEEEENS4_6LayoutISD_NS5_IJSC_NSA_ILi0EEESU_EEEEENS5_IJNS4_10UnderscoreESX_SX_EEEEENS4_13SM90_TMA_LOADENS4_14ComposedLayoutINS4_7SwizzleILi2ELi4ELi3EEENS4_18smem_ptr_flag_bitsILi8EEENST_INS5_IJNSA_ILi8EEESH_EEENS5_IJSH_SC_EEEEEEEvNS4_8identityENS4_23SM90_TMA_LOAD_MULTICASTES1A_vS1B_EENS_8epilogue10collective18CollectiveEpilogueINS1E_22Sm90TmaWarpSpecializedILi4ELi2ELi16ELb0ELb0EEEJSI_NS5_IJNSA_ILi128EEENSA_ILi32EEEEEESJ_SK_SJ_SK_NS1E_6fusion15FusionCallbacksIS1I_NS1M_23LinCombPerRowBiasEltActINS1E_6thread4ReLuESJ_fSJ_SJ_fLi16ELNS_15FloatRoundStyleE2EEESI_S1L_JEEES10_NS11_INS12_ILi1ELi4ELi3EEES15_NST_INS5_IJS16_S1K_EEENS5_IJS1K_SC_EEEEEEENS4_39AutoVectorizingCopyWithAssumedAlignmentILi128EEENS4_14SM90_TMA_STOREES1Y_S20_NS4_9Copy_AtomIJNS4_17SM90_U32x4_STSM_NENS_6half_tEEEEvEEEvvEEEEvNT_6ParamsE:
[----:B------:R-:W1:Y:S01]  /*0000*/  LDC R1, c[0x0][0x28] ;  /* 0x00000a00ff017b82 */ /* 0x000e620000000800 */
[----:B------:R-:W2:Y:S07]  /*0010*/  S2R R18, SR_TID.X ;  /* 0x0000000000127919 */ /* 0x000eae0000002100 */
[----:B------:R-:W3:Y:S01]  /*0020*/  LDC.64 R8, c[0x0][0x588] ;  /* 0x00016200ff087b82 */ /* 0x000ee20000000a00 */
[----:B------:R-:W-:Y:S01]  /*0030*/  ELECT P0, URZ, PT ;  /* 0x00000000003f782f */ /* 0x000fe20003800000 */
[----:B------:R-:W-:Y:S01]  /*0040*/  BSSY B0, `(.L_x_0) ;  /* 0x0000016000007945 */ /* 0x000fe20003800000 */
[----:B--2---:R-:W-:-:S02]  /*0050*/  SHF.R.U32.HI R0, RZ, 0x5, R18 ;  /* 0x00000005ff007819 */ /* 0x004fc40000011612 */
[----:B------:R-:W-:-:S03]  /*0060*/  SHF.R.U32.HI R4, RZ, 0x7, R18 ;  /* 0x00000007ff047819 */ /* 0x000fc60000011612 */
[----:B------:R-:W2:Y:S04]  /*0070*/  SHFL.IDX PT, R3, R0, RZ, 0x1f ;  /* 0x00001fff00037589 */ /* 0x000ea800000e0000 */
[----:B------:R4:W1:Y:S01]  /*0080*/  SHFL.IDX PT, R6, R4, RZ, 0x1f ;  /* 0x00001fff04067589 */ /* 0x00086200000e0000 */
[----:B--2---:R-:W-:Y:S02]  /*0090*/  ISETP.NE.OR P0, PT, R3, RZ, !P0 ;  /* 0x000000ff0300720c */ /* 0x004fe40004705670 */
[----:B------:R-:W-:-:S11]  /*00a0*/  SHF.R.S32.HI R2, RZ, 0x1f, R3 ;  /* 0x0000001fff027819 */ /* 0x000fd60000011403 */
[----:B-1-34-:R-:W-:Y:S05]  /*00b0*/  @P0 BRA `(.L_x_1) ;  /* 0x0000000000380947 */ /* 0x01afea0003800000 */
[----:B------:R-:W-:Y:S02]  /*00c0*/  ULDC.64 UR4, c[0x0][0x198] ;  /* 0x0000660000047ab9 */ /* 0x000fe40000000a00 */
[----:B------:R-:W-:Y:S02]  /*00d0*/  UIADD3 UR6, UP0, UR4, 0xf0, URZ ;  /* 0x000000f004067890 */ /* 0x000fe4000ff1e03f */
[----:B------:R-:W-:Y:S02]  /*00e0*/  UIADD3 UR8, UP1, UR4, 0x1f0, URZ ;  /* 0x000001f004087890 */ /* 0x000fe4000ff3e03f */
[----:B------:R-:W-:Y:S02]  /*00f0*/  UIADD3 UR10, UP2, UR4, 0x3f0, URZ ;  /* 0x000003f0040a7890 */ /* 0x000fe4000ff5e03f */
[----:B------:R-:W-:Y:S02]  /*0100*/  UIADD3 UR4, UP3, UR4, 0x4f0, URZ ;  /* 0x000004f004047890 */ /* 0x000fe4000ff7e03f */
[----:B------:R-:W-:-:S02]  /*0110*/  UIADD3.X UR7, URZ, UR5, URZ, UP0, !UPT ;  /* 0x000000053f077290 */ /* 0x000fc400087fe43f */
[----:B------:R-:W-:Y:S02]  /*0120*/  UIADD3.X UR9, URZ, UR5, URZ, UP1, !UPT ;  /* 0x000000053f097290 */ /* 0x000fe40008ffe43f */
[----:B------:R-:W-:Y:S02]  /*0130*/  UIADD3.X UR11, URZ, UR5, URZ, UP2, !UPT ;  /* 0x000000053f0b7290 */ /* 0x000fe400097fe43f */
[----:B------:R-:W-:-:S03]  /*0140*/  UIADD3.X UR5, URZ, UR5, URZ, UP3, !UPT ;  /* 0x000000053f057290 */ /* 0x000fc60009ffe43f */
[----:B------:R1:W-:Y:S02]  /*0150*/  UTMACCTL.PF [UR6] ;  /* 0x00000000060079b9 */ /* 0x0003e40008040000 */
[----:B------:R1:W-:Y:S02]  /*0160*/  UTMACCTL.PF [UR8] ;  /* 0x00000000080079b9 */ /* 0x0003e40008040000 */
[----:B------:R1:W-:Y:S02]  /*0170*/  UTMACCTL.PF [UR10] ;  /* 0x000000000a0079b9 */ /* 0x0003e40008040000 */
[----:B------:R1:W-:Y:S02]  /*0180*/  UTMACCTL.PF [UR4] ;  /* 0x00000000040079b9 */ /* 0x0003e40008040000 */
[----:B-1----:R-:W-:Y:S01]  /*0190*/  NOP ;  /* 0x0000000000007918 */ /* 0x002fe20000000000 */
.L_x_1:
[----:B------:R-:W-:Y:S05]  /*01a0*/  BSYNC B0 ;  /* 0x0000000000007941 */ /* 0x000fea0003800000 */
.L_x_0:
[----:B------:R-:W-:Y:S01]  /*01b0*/  ULDC.64 UR4, c[0x0][0x590] ;  /* 0x0001640000047ab9 */ /* 0x000fe20000000a00 */
[----:B------:R-:W-:Y:S01]  /*01c0*/  LEA.HI R2, R2, R3, RZ, 0x2 ;  /* 0x0000000302027211 */ /* 0x000fe200078f10ff */
[----:B------:R-:W-:Y:S01]  /*01d0*/  ULDC.64 UR40, c[0x0][0x208] ;  /* 0x0000820000287ab9 */ /* 0x000fe20000000a00 */
[----:B------:R-:W-:Y:S01]  /*01e0*/  ISETP.NE.U32.AND P2, PT, RZ, UR4, PT ;  /* 0x00000004ff007c0c */ /* 0x000fe2000bf45070 */
[----:B------:R-:W-:Y:S01]  /*01f0*/  IMAD.MOV.U32 R4, RZ, RZ, R8 ;  /* 0x000000ffff047224 */ /* 0x000fe200078e0008 */
[----:B------:R-:W-:Y:S01]  /*0200*/  LOP3.LUT R2, R2, 0xfffffffc, RZ, 0xc0, !PT ;  /* 0xfffffffc02027812 */ /* 0x000fe200078ec0ff */
[----:B------:R-:W-:Y:S01]  /*0210*/  IMAD.MOV.U32 R5, RZ, RZ, R9 ;  /* 0x000000ffff057224 */ /* 0x000fe200078e0009 */
[----:B------:R-:W-:-:S03]  /*0220*/  ISETP.NE.AND.EX P3, PT, RZ, UR5, PT, P2 ;  /* 0x00000005ff007c0c */ /* 0x000fc6000bf65320 */
[--C-:B------:R-:W-:Y:S01]  /*0230*/  IMAD.IADD R3, R3, 0x1, -R2.reuse ;  /* 0x0000000103037824 */ /* 0x100fe200078e0a02 */
[----:B------:R-:W-:-:S09]  /*0240*/  PRMT R2, RZ, 0x7610, R2 ;  /* 0x00007610ff027816 */ /* 0x000fd20000000002 */
[----:B------:R-:W-:Y:S05]  /*0250*/  @P3 BRA `(.L_x_2) ;  /* 0x0000000000303947 */ /* 0x000fea0003800000 */
[----:B------:R-:W-:Y:S02]  /*0260*/  ULDC.64 UR6, c[0x0][0x588] ;  /* 0x0001620000067ab9 */ /* 0x000fe40000000a00 */
[----:B------:R-:W-:-:S04]  /*0270*/  ISETP.NE.U32.AND P0, PT, RZ, UR6, PT ;  /* 0x00000006ff007c0c */ /* 0x000fc8000bf05070 */
[----:B------:R-:W-:-:S13]  /*0280*/  ISETP.NE.AND.EX P0, PT, RZ, UR7, PT, P0 ;  /* 0x00000007ff007c0c */ /* 0x000fda000bf05300 */
[----:B------:R-:W-:Y:S05]  /*0290*/  @!P0 BRA `(.L_x_3) ;  /* 0x0000000000108947 */ /* 0x000fea0003800000 */
[----:B------:R-:W2:Y:S02]  /*02a0*/  LDG.E R2, desc[UR40][R4.64] ;  /* 0x0000002804027981 */ /* 0x000ea4000c1e1900 */
[----:B--2---:R-:W-:Y:S01]  /*02b0*/  FSETP.NEU.AND P1, PT, R2, RZ, PT ;  /* 0x000000ff0200720b */ /* 0x004fe20003f2d000 */
[----:B------:R-:W-:Y:S01]  /*02c0*/  IMAD.MOV.U32 R2, RZ, RZ, 0x1 ;  /* 0x00000001ff027424 */ /* 0x000fe200078e00ff */
[----:B------:R-:W-:Y:S11]  /*02d0*/  BRA `(.L_x_2) ;  /* 0x0000000000107947 */ /* 0x000ff60003800000 */
.L_x_3:
[----:B------:R-:W-:Y:S01]  /*02e0*/  ULDC UR6, c[0x0][0x580] ;  /* 0x0001600000067ab9 */ /* 0x000fe20000000800 */
[----:B------:R-:W-:Y:S01]  /*02f0*/  IMAD.MOV.U32 R2, RZ, RZ, 0x1 ;  /* 0x00000001ff027424 */ /* 0x000fe200078e00ff */
[----:B------:R-:W-:Y:S02]  /*0300*/  FSETP.NEU.AND P1, PT, RZ, UR6, PT ;  /* 0x00000006ff007c0b */ /* 0x000fe4000bf2d000 */
[----:B------:R-:W-:-:S11]  /*0310*/  CS2R R4, SRZ ;  /* 0x0000000000047805 */ /* 0x000fd6000001ff00 */
.L_x_2:
[----:B------:R-:W-:Y:S02]  /*0320*/  ISETP.NE.U32.AND P4, PT, R4, RZ, PT ;  /* 0x000000ff0400720c */ /* 0x000fe40003f85070 */
[----:B------:R-:W-:Y:S02]  /*0330*/  ISETP.NE.AND.EX P5, PT, RZ, UR5, PT, P2 ;  /* 0x00000005ff007c0c */ /* 0x000fe4000bfa5320 */
[----:B------:R-:W-:Y:S02]  /*0340*/  ISETP.NE.AND.EX P2, PT, R5, RZ, PT, P4 ;  /* 0x000000ff0500720c */ /* 0x000fe40003f45340 */
[----:B------:R-:W-:-:S11]  /*0350*/  PLOP3.LUT P0, PT, PT, PT, PT, 0x8, 0x0 ;  /* 0x000000000000781c */ /* 0x000fd60003f0e170 */
[----:B------:R-:W-:Y:S05]  /*0360*/  @P2 BRA P5, `(.L_x_4) ;  /* 0x0000000000342947 */ /* 0x000fea0002800000 */
[----:B------:R-:W-:-:S04]  /*0370*/  ISETP.NE.U32.AND P0, PT, RZ, UR4, PT ;  /* 0x00000004ff007c0c */ /* 0x000fc8000bf05070 */
[----:B------:R-:W-:-:S13]  /*0380*/  ISETP.NE.AND.EX P0, PT, RZ, UR5, PT, P0 ;  /* 0x00000005ff007c0c */ /* 0x000fda000bf05300 */
[----:B------:R-:W-:Y:S05]  /*0390*/  @!P0 BRA `(.L_x_5) ;  /* 0x0000000000248947 */ /* 0x000fea0003800000 */
[----:B------:R-:W-:Y:S02]  /*03a0*/  PRMT R2, R2, 0x9910, RZ ;  /* 0x0000991002027816 */ /* 0x000fe400000000ff */
[----:B------:R-:W-:Y:S02]  /*03b0*/  ISETP.NE.U32.AND P0, PT, R4, RZ, PT ;  /* 0x000000ff0400720c */ /* 0x000fe40003f05070 */
[----:B------:R-:W-:Y:S02]  /*03c0*/  ISETP.NE.AND P2, PT, R2, RZ, PT ;  /* 0x000000ff0200720c */ /* 0x000fe40003f45270 */
[----:B------:R-:W-:Y:S02]  /*03d0*/  ISETP.NE.AND.EX P0, PT, R5, RZ, PT, P0 ;  /* 0x000000ff0500720c */ /* 0x000fe40003f05300 */
[----:B------:R-:W-:-:S09]  /*03e0*/  SEL R2, RZ, 0xffffffff, P1 ;  /* 0xffffffffff027807 */ /* 0x000fd20000800000 */
[----:B------:R-:W-:-:S04]  /*03f0*/  @!P2 SEL R2, RZ, 0xffffffff, P0 ;  /* 0xffffffffff02a807 */ /* 0x000fc80000000000 */
[----:B------:R-:W-:-:S04]  /*0400*/  LOP3.LUT R2, R2, 0x1, RZ, 0xc0, !PT ;  /* 0x0000000102027812 */ /* 0x000fc800078ec0ff */
[----:B------:R-:W-:Y:S01]  /*0410*/  ISETP.EQ.U32.AND P0, PT, R2, 0x1, PT ;  /* 0x000000010200780c */ /* 0x000fe20003f02070 */
[----:B------:R-:W-:-:S12]  /*0420*/  BRA `(.L_x_4) ;  /* 0x0000000000047947 */ /* 0x000fd80003800000 */
.L_x_5:
[----:B------:R-:W-:-:S13]  /*0430*/  PLOP3.LUT P0, PT, P1, PT, PT, 0x8, 0x0 ;  /* 0x000000000000781c */ /* 0x000fda0000f0e170 */
.L_x_4:
[----:B------:R-:W1:Y:S02]  /*0440*/  SHFL.IDX PT, R2, R0, RZ, 0x1f ;  /* 0x00001fff00027589 */ /* 0x000e6400000e0000 */
[----:B-1----:R-:W-:-:S13]  /*0450*/  ISETP.NE.AND P1, PT, R2, RZ, PT ;  /* 0x000000ff0200720c */ /* 0x002fda0003f25270 */
[----:B------:R-:W-:Y:S05]  /*0460*/  @P1 BRA `(.L_x_6) ;  /* 0x0000000000941947 */ /* 0x000fea0003800000 */
[----:B------:R-:W-:Y:S01]  /*0470*/  ELECT P1, URZ, PT ;  /* 0x00000000003f782f */ /* 0x000fe20003820000 */
[----:B------:R-:W-:-:S12]  /*0480*/  BSSY B0, `(.L_x_6) ;  /* 0x0000023000007945 */ /* 0x000fd80003800000 */
[----:B------:R-:W-:Y:S05]  /*0490*/  @!P1 BRA `(.L_x_7) ;  /* 0x0000000000849947 */ /* 0x000fea0003800000 */
[----:B------:R-:W1:Y:S01]  /*04a0*/  S2UR UR8, SR_CgaCtaId ;  /* 0x00000000000879c3 */ /* 0x000e620000008800 */
[----:B------:R-:W-:Y:S01]  /*04b0*/  UMOV UR4, 0x400 ;  /* 0x0000040000047882 */ /* 0x000fe20000000000 */
[----:B------:R-:W-:Y:S01]  /*04c0*/  UMOV UR5, 0x1 ;  /* 0x0000000100057882 */ /* 0x000fe20000000000 */
[----:B------:R-:W-:Y:S02]  /*04d0*/  UMOV UR6, 0x4 ;  /* 0x0000000400067882 */ /* 0x000fe40000000000 */
[----:B------:R-:W-:-:S04]  /*04e0*/  UIADD3 UR6, -UR6, 0x100000, URZ ;  /* 0x0010000006067890 */ /* 0x000fc8000fffe13f */
[----:B------:R-:W-:Y:S02]  /*04f0*/  USHF.L.U32 UR7, UR6, 0xb, URZ ;  /* 0x0000000b06077899 */ /* 0x000fe4000800063f */
[----:B------:R-:W-:Y:S02]  /*0500*/  USHF.L.U32 UR6, UR6, 0x1, URZ ;  /* 0x0000000106067899 */ /* 0x000fe4000800063f */
[----:B-1----:R-:W-:Y:S02]  /*0510*/  ULEA UR8, UR8, UR4, 0x18 ;  /* 0x0000000408087291 */ /* 0x002fe4000f8ec03f */
[----:B------:R-:W-:-:S04]  /*0520*/  UIADD3 UR4, -UR5, 0x100000, URZ ;  /* 0x0010000005047890 */ /* 0x000fc8000fffe13f */
[----:B------:R-:W-:Y:S02]  /*0530*/  USHF.L.U32 UR5, UR4, 0xb, URZ ;  /* 0x0000000b04057899 */ /* 0x000fe4000800063f */
[----:B------:R-:W-:Y:S01]  /*0540*/  USHF.L.U32 UR4, UR4, 0x1, URZ ;  /* 0x0000000104047899 */ /* 0x000fe2000800063f */
[----:B------:R-:W1:Y:S11]  /*0550*/  FENCE.VIEW.ASYNC.S ;  /* 0x00000000000073c6 */ /* 0x000e760000000000 */
[----:B-1----:R1:W2:Y:S01]  /*0560*/  SYNCS.EXCH.64 URZ, [UR8], UR4 ;  /* 0x00000004083f75b2 */ /* 0x0022a20008000100 */
[----:B------:R1:W3:Y:S01]  /*0570*/  SYNCS.EXCH.64 URZ, [UR8+0x50], UR6 ;  /* 0x00005006083f75b2 */ /* 0x0002e20008000100 */
[----:B------:R1:W4:Y:S01]  /*0580*/  SYNCS.EXCH.64 URZ, [UR8+0x8], UR4 ;  /* 0x00000804083f75b2 */ /* 0x0003220008000100 */
[----:B------:R1:W1:Y:S01]  /*0590*/  SYNCS.EXCH.64 URZ, [UR8+0x58], UR6 ;  /* 0x00005806083f75b2 */ /* 0x0002620008000100 */
        /* <DEDUP_REMOVED lines=16> */
[----:B------:R-:W-:Y:S01]  /*06a0*/  NOP ;  /* 0x0000000000007918 */ /* 0x000fe20000000000 */
.L_x_7:
[----:B-1----:R-:W-:Y:S05]  /*06b0*/  BSYNC B0 ;  /* 0x0000000000007941 */ /* 0x002fea0003800000 */
.L_x_6:
[----:B------:R-:W1:Y:S01]  /*06c0*/  S2UR UR9, SR_CTAID.X ;  /* 0x00000000000979c3 */ /* 0x000e620000002500 */
[----:B------:R-:W5:Y:S01]  /*06d0*/  S2R R4, SR_CTAID.Y ;  /* 0x0000000000047919 */ /* 0x000f620000002600 */
[----:B------:R-:W-:Y:S01]  /*06e0*/  ULDC UR4, c[0x0][0x150] ;  /* 0x0000540000047ab9 */ /* 0x000fe20000000800 */
[----:B------:R-:W-:Y:S01]  /*06f0*/  NOP ;  /* 0x0000000000007918 */ /* 0x000fe20000000000 */
[----:B------:R-:W2:Y:S04]  /*0700*/  SHFL.IDX PT, R12, R0, RZ, 0x1f ;  /* 0x00001fff000c7589 */ /* 0x000ea800000e0000 */
[----:B------:R-:W3:Y:S01]  /*0710*/  LDC R10, c[0x0][0x144] ;  /* 0x00005100ff0a7b82 */ /* 0x000ee20000000800 */
[----:B-1----:R-:W-:-:S05]  /*0720*/  I2FP.F32.U32 R7, UR9 ;  /* 0x0000000900077c45 */ /* 0x002fca0008201000 */
[----:B------:R-:W-:Y:S01]  /*0730*/  FMUL R11, R7, UR4 ;  /* 0x00000004070b7c20 */ /* 0x000fe20008400000 */
[----:B--2---:R-:W-:Y:S01]  /*0740*/  ISETP.NE.AND P1, PT, R12, RZ, PT ;  /* 0x000000ff0c00720c */ /* 0x004fe20003f25270 */
[----:B------:R-:W-:Y:S01]  /*0750*/  ULDC UR4, c[0x0][0x154] ;  /* 0x0000550000047ab9 */ /* 0x000fe20000000800 */
[----:B------:R-:W-:Y:S02]  /*0760*/  SHF.R.S32.HI R7, RZ, 0x1f, R18 ;  /* 0x0000001fff077819 */ /* 0x000fe40000011412 */
[----:B-----5:R-:W-:Y:S01]  /*0770*/  I2FP.F32.U32 R12, R4 ;  /* 0x00000004000c7245 */ /* 0x020fe20000201000 */
[----:B------:R-:W1:Y:S01]  /*0780*/  F2I.U32.TRUNC.NTZ R11, R11 ;  /* 0x0000000b000b7305 */ /* 0x000e62000020f000 */
[----:B------:R-:W-:-:S03]  /*0790*/  LEA.HI R7, R7, R18, RZ, 0x7 ;  /* 0x0000001207077211 */ /* 0x000fc600078f38ff */
[----:B------:R-:W-:Y:S01]  /*07a0*/  FMUL R14, R12, UR4 ;  /* 0x000000040c0e7c20 */ /* 0x000fe20008400000 */
[----:B------:R-:W-:Y:S01]  /*07b0*/  LOP3.LUT R7, R7, 0xffffff80, RZ, 0xc0, !PT ;  /* 0xffffff8007077812 */ /* 0x000fe200078ec0ff */
[----:B-1----:R-:W-:-:S04]  /*07c0*/  IMAD.MOV R13, RZ, RZ, -R11 ;  /* 0x000000ffff0d7224 */ /* 0x002fc800078e0a0b */
[----:B---3--:R-:W-:Y:S01]  /*07d0*/  IMAD R10, R10, R13, UR9 ;  /* 0x000000090a0a7e24 */ /* 0x008fe2000f8e020d */
[----:B------:R-:W-:Y:S06]  /*07e0*/  @P1 BRA `(.L_x_8) ;  /* 0x0000000000581947 */ /* 0x000fec0003800000 */
[----:B------:R-:W1:Y:S01]  /*07f0*/  S2UR UR5, SR_CgaCtaId ;  /* 0x00000000000579c3 */ /* 0x000e620000008800 */
[----:B------:R-:W-:Y:S01]  /*0800*/  UMOV UR4, 0x400 ;  /* 0x0000040000047882 */ /* 0x000fe20000000000 */
[----:B------:R-:W-:Y:S01]  /*0810*/  UMOV UR6, 0x20 ;  /* 0x0000002000067882 */ /* 0x000fe20000000000 */
[----:B------:R-:W-:Y:S01]  /*0820*/  UMOV UR7, 0x100 ;  /* 0x0000010000077882 */ /* 0x000fe20000000000 */
[----:B------:R-:W-:Y:S01]  /*0830*/  ELECT P1, URZ, PT ;  /* 0x00000000003f782f */ /* 0x000fe20003820000 */
[----:B-1----:R-:W-:Y:S02]  /*0840*/  ULEA UR8, UR5, UR4, 0x18 ;  /* 0x0000000405087291 */ /* 0x002fe4000f8ec03f */
[----:B------:R-:W-:-:S04]  /*0850*/  UIADD3 UR4, -UR6, 0x100000, URZ ;  /* 0x0010000006047890 */ /* 0x000fc8000fffe13f */
[----:B------:R-:W-:Y:S02]  /*0860*/  USHF.L.U32 UR5, UR4, 0xb, URZ ;  /* 0x0000000b04057899 */ /* 0x000fe4000800063f */
[----:B------:R-:W-:Y:S02]  /*0870*/  USHF.L.U32 UR4, UR4, 0x1, URZ ;  /* 0x0000000104047899 */ /* 0x000fe4000800063f */
[----:B------:R-:W-:-:S04]  /*0880*/  UIADD3 UR6, -UR7, 0x100000, URZ ;  /* 0x0010000007067890 */ /* 0x000fc8000fffe13f */
[----:B------:R-:W-:Y:S02]  /*0890*/  USHF.L.U32 UR7, UR6, 0xb, URZ ;  /* 0x0000000b06077899 */ /* 0x000fe4000800063f */
[----:B------:R-:W-:Y:S01]  /*08a0*/  USHF.L.U32 UR6, UR6, 0x1, URZ ;  /* 0x0000000106067899 */ /* 0x000fe2000800063f */
[----:B------:R-:W1:Y:S03]  /*08b0*/  FENCE.VIEW.ASYNC.S ;  /* 0x00000000000073c6 */ /* 0x000e660000000000 */
[----:B-1----:R1:W2:Y:S08]  /*08c0*/  SYNCS.EXCH.64 URZ, [UR8+0xa0], UR4 ;  /* 0x0000a004083f75b2 */ /* 0x0022b00008000100 */
[----:B------:R1:W3:Y:S01]  /*08d0*/  SYNCS.EXCH.64 URZ, [UR8+0xc0], UR6 ;  /* 0x0000c006083f75b2 */ /* 0x0002e20008000100 */
[----:B------:R1:W1:Y:S01]  /*08e0*/  SYNCS.EXCH.64 URZ, [UR8+0xa8], UR4 ;  /* 0x0000a804083f75b2 */ /* 0x0002620008000100 */
[----:B------:R1:W1:Y:S01]  /*08f0*/  SYNCS.EXCH.64 URZ, [UR8+0xc8], UR6 ;  /* 0x0000c806083f75b2 */ /* 0x0002620008000100 */
[----:B------:R1:W1:Y:S01]  /*0900*/  SYNCS.EXCH.64 URZ, [UR8+0xb0], UR4 ;  /* 0x0000b004083f75b2 */ /* 0x0002620008000100 */
[----:B------:R1:W1:Y:S01]  /*0910*/  SYNCS.EXCH.64 URZ, [UR8+0xd0], UR6 ;  /* 0x0000d006083f75b2 */ /* 0x0002620008000100 */
[----:B------:R1:W1:Y:S01]  /*0920*/  SYNCS.EXCH.64 URZ, [UR8+0xb8], UR4 ;  /* 0x0000b804083f75b2 */ /* 0x0002620008000100 */
[----:B------:R1:W1:Y:S01]  /*0930*/  SYNCS.EXCH.64 URZ, [UR8+0xd8], UR6 ;  /* 0x0000d806083f75b2 */ /* 0x0002620008000100 */
[----:B------:R-:W-:Y:S01]  /*0940*/  NOP ;  /* 0x0000000000007918 */ /* 0x000fe20000000000 */
.L_x_8:
[----:B------:R-:W-:Y:S01]  /*0950*/  IADD3 R7, -R7, R18, RZ ;  /* 0x0000001207077210 */ /* 0x000fe20007ffe1ff */
[----:B------:R-:W5:Y:S01]  /*0960*/  SHFL.IDX PT, R0, R0, RZ, 0x1f ;  /* 0x00001fff00007589 */ /* 0x000f6200000e0000 */
[----:B------:R-:W-:Y:S02]  /*0970*/  SHF.R.S32.HI R13, RZ, 0x1f, R2 ;  /* 0x0000001fff0d7819 */ /* 0x000fe40000011402 */
[----:B------:R-:W-:Y:S02]  /*0980*/  ELECT P1, URZ, PT ;  /* 0x00000000003f782f */ /* 0x000fe40003820000 */
[----:B------:R-:W-:Y:S01]  /*0990*/  SHF.R.S32.HI R12, RZ, 0x1f, R7 ;  /* 0x0000001fff0c7819 */ /* 0x000fe20000011407 */
[----:B------:R-:W4:Y:S01]  /*09a0*/  F2I.U32.TRUNC.NTZ R14, R14 ;  /* 0x0000000e000e7305 */ /* 0x000f22000020f000 */
[----:B------:R-:W-:Y:S01]  /*09b0*/  LEA.HI R13, R13, R2, RZ, 0x2 ;  /* 0x000000020d0d7211 */ /* 0x000fe200078f10ff */
[----:B-1----:R-:W-:Y:S01]  /*09c0*/  UMOV UR4, 0x20 ;  /* 0x0000002000047882 */ /* 0x002fe20000000000 */
[----:B------:R-:W-:Y:S01]  /*09d0*/  LEA.HI R12, R12, R7, RZ, 0x3 ;  /* 0x000000070c0c7211 */ /* 0x000fe200078f18ff */
[----:B------:R-:W-:Y:S01]  /*09e0*/  NOP ;  /* 0x0000000000007918 */ /* 0x000fe20000000000 */
[----:B------:R-:W-:-:S02]  /*09f0*/  LOP3.LUT R13, R13, 0x3ffffffc, RZ, 0xc0, !PT ;  /* 0x3ffffffc0d0d7812 */ /* 0x000fc400078ec0ff */
[--C-:B------:R-:W-:Y:S02]  /*0a00*/  SHF.R.S32.HI R11, RZ, 0x3, R12.reuse ;  /* 0x00000003ff0b7819 */ /* 0x100fe4000001140c */
[----:B------:R-:W-:Y:S01]  /*0a10*/  SHF.R.S32.HI R12, RZ, 0x1f, R12 ;  /* 0x0000001fff0c7819 */ /* 0x000fe2000001140c */
[----:B------:R-:W-:Y:S01]  /*0a20*/  IMAD.IADD R13, R2, 0x1, -R13 ;  /* 0x00000001020d7824 */ /* 0x000fe200078e0a0d */
[C---:B------:R-:W-:Y:S01]  /*0a30*/  ISETP.NE.AND P4, PT, R3.reuse, RZ, PT ;  /* 0x000000ff0300720c */ /* 0x040fe20003f85270 */
[----:B------:R-:W1:Y:S01]  /*0a40*/  LDC R2, c[0x0][0x140] ;  /* 0x00005000ff027b82 */ /* 0x000e620000000800 */
[----:B------:R-:W-:Y:S01]  /*0a50*/  LEA.HI R12, R12, R11, RZ, 0x2 ;  /* 0x0000000b0c0c7211 */ /* 0x000fe200078f10ff */
[----:B----4-:R-:W-:Y:S01]  /*0a60*/  IMAD.MOV R24, RZ, RZ, -R14 ;  /* 0x000000ffff187224 */ /* 0x010fe200078e0a0e */
[----:B------:R-:W-:Y:S02]  /*0a70*/  ISETP.EQ.OR P2, PT, R3, 0x3, !P4 ;  /* 0x000000030300780c */ /* 0x000fe40006742670 */
[----:B------:R-:W-:-:S02]  /*0a80*/  LOP3.LUT R12, R12, 0xfffffffc, RZ, 0xc0, !PT ;  /* 0xfffffffc0c0c7812 */ /* 0x000fc400078ec0ff */
[----:B-----5:R-:W-:Y:S02]  /*0a90*/  ISETP.NE.OR P1, PT, R0, RZ, !P1 ;  /* 0x000000ff0000720c */ /* 0x020fe40004f25670 */
[----:B------:R-:W-:Y:S01]  /*0aa0*/  ISETP.EQ.AND P2, PT, R6, RZ, P2 ;  /* 0x000000ff0600720c */ /* 0x000fe20001742270 */
[----:B------:R-:W-:Y:S01]  /*0ab0*/  IMAD.IADD R12, R11, 0x1, -R12 ;  /* 0x000000010b0c7824 */ /* 0x000fe200078e0a0c */
[----:B------:R-:W-:Y:S01]  /*0ac0*/  MOV R22, 0x1 ;  /* 0x0000000100167802 */ /* 0x000fe20000000f00 */
[----:B------:R-:W4:Y:S01]  /*0ad0*/  LDC R11, c[0x0][0x148] ;  /* 0x00005200ff0b7b82 */ /* 0x000f220000000800 */
[----:B------:R-:W-:Y:S01]  /*0ae0*/  SEL R19, RZ, 0x1, !P2 ;  /* 0x00000001ff137807 */ /* 0x000fe20005000000 */
[----:B------:R-:W-:-:S04]  /*0af0*/  IMAD R12, R13, 0x4, R12 ;  /* 0x000000040d0c7824 */ /* 0x000fc800078e020c */
[C---:B------:R-:W-:Y:S01]  /*0b00*/  IMAD.SHL.U32 R23, R12.reuse, 0x4, RZ ;  /* 0x000000040c177824 */ /* 0x040fe200078e00ff */
[----:B------:R-:W-:Y:S01]  /*0b10*/  LEA.HI R0, R12, R12, RZ, 0x1 ;  /* 0x0000000c0c007211 */ /* 0x000fe200078f08ff */
[----:B------:R-:W-:Y:S01]  /*0b20*/  VOTEU.ALL UP0, P1 ;  /* 0x00000000003f7886 */ /* 0x000fe20000800000 */
[----:B------:R-:W-:Y:S02]  /*0b30*/  VOTEU.ALL UP1, P1 ;  /* 0x00000000003f7886 */ /* 0x000fe40000820000 */
[----:B------:R-:W-:Y:S02]  /*0b40*/  LOP3.LUT R13, R0, 0xfffffffe, RZ, 0xc0, !PT ;  /* 0xfffffffe000d7812 */ /* 0x000fe400078ec0ff */
[----:B------:R-:W5:Y:S01]  /*0b50*/  @!UP0 S2UR UR7, SR_CgaCtaId ;  /* 0x00000000000789c3 */ /* 0x000f620000008800 */
[C---:B------:R-:W-:Y:S01]  /*0b60*/  LOP3.LUT R23, R12.reuse, 0xc, R23, 0x78, !PT ;  /* 0x0000000c0c177812 */ /* 0x040fe200078e7817 */
[----:B------:R-:W-:Y:S01]  /*0b70*/  @!UP0 UMOV UR6, 0x400 ;  /* 0x0000040000068882 */ /* 0x000fe20000000000 */
[----:B------:R-:W-:Y:S01]  /*0b80*/  IMAD.IADD R13, R12, 0x1, -R13 ;  /* 0x000000010c0d7824 */ /* 0x000fe200078e0a0d */
[----:B------:R-:W-:-:S04]  /*0b90*/  @!UP0 UIADD3 UR4, -UR4, 0x100000, URZ ;  /* 0x0010000004048890 */ /* 0x000fc8000fffe13f */
[----:B------:R-:W-:Y:S02]  /*0ba0*/  @!UP0 USHF.L.U32 UR5, UR4, 0xb, URZ ;  /* 0x0000000b04058899 */ /* 0x000fe4000800063f */
[----:B------:R-:W-:Y:S01]  /*0bb0*/  @!UP0 USHF.L.U32 UR4, UR4, 0x1, URZ ;  /* 0x0000000104048899 */ /* 0x000fe2000800063f */
[----:B-1----:R-:W-:Y:S01]  /*0bc0*/  ISETP.EQ.U32.AND P2, PT, R2, 0x1, PT ;  /* 0x000000010200780c */ /* 0x002fe20003f42070 */
[----:B------:R-:W-:Y:S01]  /*0bd0*/  VIADD R12, R6, 0xffffffff ;  /* 0xffffffff060c7836 */ /* 0x000fe20000000000 */
[----:B------:R-:W-:Y:S01]  /*0be0*/  ISETP.NE.AND P5, PT, R13, R10, PT ;  /* 0x0000000a0d00720c */ /* 0x000fe20003fa5270 */
[----:B----4-:R-:W-:-:S12]  /*0bf0*/  IMAD R13, R11, R24, R4 ;  /* 0x000000180b0d7224 */ /* 0x010fd800078e0204 */
[----:B------:R-:W-:Y:S01]  /*0c00*/  @P5 LEA.HI R0, R23, R23, RZ, 0x1 ;  /* 0x0000001717005211 */ /* 0x000fe200078f08ff */
[----:B-----5:R-:W-:-:S03]  /*0c10*/  @!UP0 ULEA UR6, UR7, UR6, 0x18 ;  /* 0x0000000607068291 */ /* 0x020fc6000f8ec03f */
[----:B------:R-:W-:Y:S01]  /*0c20*/  @P5 SHF.R.S32.HI R0, RZ, 0x1, R0 ;  /* 0x00000001ff005819 */ /* 0x000fe20000011400 */
[----:B------:R-:W-:Y:S01]  /*0c30*/  VOTEU.ALL UP0, P1 ;  /* 0x00000000003f7886 */ /* 0x000fe20000800000 */
[----:B------:R-:W-:Y:S02]  /*0c40*/  LOP3.LUT P1, RZ, R7, 0x7, RZ, 0xc0, !PT ;  /* 0x0000000707ff7812 */ /* 0x000fe4000782c0ff */
[----:B------:R-:W-:Y:S02]  /*0c50*/  @P5 ISETP.NE.AND P6, PT, R0, R13, PT ;  /* 0x0000000d0000520c */ /* 0x000fe40003fc5270 */
[----:B------:R-:W-:Y:S02]  /*0c60*/  ISETP.LT.U32.AND P1, PT, R23, 0x2, !P1 ;  /* 0x000000021700780c */ /* 0x000fe40004f21070 */
[----:B------:R-:W-:Y:S02]  /*0c70*/  @P5 SEL R22, RZ, 0x1, P6 ;  /* 0x00000001ff165807 */ /* 0x000fe40003000000 */
[----:B------:R-:W-:Y:S01]  /*0c80*/  ISETP.NE.AND P5, PT, R6, RZ, PT ;  /* 0x000000ff0600720c */ /* 0x000fe20003fa5270 */
[----:B------:R-:W1:Y:S02]  /*0c90*/  FENCE.VIEW.ASYNC.S ;  /* 0x00000000000073c6 */ /* 0x000e640000000000 */
[----:B-1----:R1:W4:Y:S01]  /*0ca0*/  @!UP0 SYNCS.EXCH.64 URZ, [UR6+0xe0], UR4 ;  /* 0x0000e004063f85b2 */ /* 0x0023220008000100 */
[----:B------:R-:W-:-:S02]  /*0cb0*/  SEL R7, RZ, 0x1, !P1 ;  /* 0x00000001ff077807 */ /* 0x000fc40004800000 */
[----:B------:R-:W-:Y:S02]  /*0cc0*/  ISETP.EQ.AND P6, PT, R3, 0x2, !P5 ;  /* 0x000000020300780c */ /* 0x000fe40006fc2270 */
[----:B------:R-:W-:Y:S02]  /*0cd0*/  ISETP.GE.U32.AND P1, PT, R12, 0x2, PT ;  /* 0x000000020c00780c */ /* 0x000fe40003f26070 */
[----:B------:R-:W-:Y:S02]  /*0ce0*/  SEL R0, RZ, 0x1, !P6 ;  /* 0x00000001ff007807 */ /* 0x000fe40007000000 */
[----:B------:R-:W-:Y:S02]  /*0cf0*/  LOP3.LUT R22, R22, R7, RZ, 0xc0, !PT ;  /* 0x0000000716167212 */ /* 0x000fe400078ec0ff */
[----:B------:R-:W-:Y:S02]  /*0d00*/  SEL R0, R0, 0x2, P1 ;  /* 0x0000000200007807 */ /* 0x000fe40000800000 */
[----:B------:R-:W-:Y:S01]  /*0d10*/  SEL R19, R19, 0x2, P1 ;  /* 0x0000000213137807 */ /* 0x000fe20000800000 */
[----:B------:R1:W1:Y:S01]  /*0d20*/  @!UP1 SYNCS.EXCH.64 URZ, [UR6+0xe8], UR4 ;  /* 0x0000e804063f95b2 */ /* 0x0002620008000100 */
[----:B------:R-:W-:Y:S01]  /*0d30*/  NOP ;  /* 0x0000000000007918 */ /* 0x000fe20000000000 */
[----:B------:R-:W-:Y:S05]  /*0d40*/  @!P2 BRA `(.L_x_9) ;  /* 0x000000000008a947 */ /* 0x000fea0003800000 */
[----:B-1234-:R-:W-:Y:S01]  /*0d50*/  UCGABAR_ARV ;  /* 0x00000000000079c7 */ /* 0x01efe20008000000 */
[----:B------:R-:W-:Y:S05]  /*0d60*/  BRA `(.L_x_10) ;  /* 0x0000000000047947 */ /* 0x000fea0003800000 */
.L_x_9:
[----:B-1234-:R-:W-:Y:S01]  /*0d70*/  NOP ;  /* 0x0000000000007918 */ /* 0x01efe20000000000 */
.L_x_10:
[----:B------:R-:W1:Y:S01]  /*0d80*/  LDC R2, c[0x0][0x904] ;  /* 0x00024100ff027b82 */ /* 0x000e620000000800 */
[----:B------:R-:W-:Y:S02]  /*0d90*/  IMAD.U32 R6, RZ, RZ, UR9 ;  /* 0x00000009ff067e24 */ /* 0x000fe4000f8e00ff */
[----:B------:R-:W-:Y:S01]  /*0da0*/  IMAD.MOV.U32 R7, RZ, RZ, RZ ;  /* 0x000000ffff077224 */ /* 0x000fe200078e00ff */
[----:B-1----:R-:W-:-:S04]  /*0db0*/  ISETP.NE.AND P1, PT, R2, 0x1, PT ;  /* 0x000000010200780c */ /* 0x002fc80003f25270 */
[----:B------:R-:W-:-:S09]  /*0dc0*/  P2R R5, PR, RZ, 0x2 ;  /* 0x00000002ff057803 */ /* 0x000fd20000000000 */
[----:B------:R-:W1:Y:S01]  /*0dd0*/  @P1 LDC R17, c[0x0][0x10] ;  /* 0x00000400ff111b82 */ /* 0x000e620000000800 */
[----:B------:R-:W-:Y:S02]  /*0de0*/  @P1 IMAD.MOV.U32 R5, RZ, RZ, RZ ;  /* 0x000000ffff051224 */ /* 0x000fe400078e00ff */
[----:B------:R-:W-:-:S05]  /*0df0*/  @P1 IMAD.MOV.U32 R15, RZ, RZ, RZ ;  /* 0x000000ffff0f1224 */ /* 0x000fca00078e00ff */
[----:B------:R-:W2:Y:S01]  /*0e00*/  @!P1 LDC R13, c[0x0][0xc] ;  /* 0x00000300ff0d9b82 */ /* 0x000ea20000000800 */
[----:B------:R-:W-:Y:S01]  /*0e10*/  ULDC UR4, c[0x0][0xc] ;  /* 0x0000030000047ab9 */ /* 0x000fe20000000800 */
[----:B------:R-:W-:Y:S01]  /*0e20*/  ULDC UR5, c[0x0][0x10] ;  /* 0x0000040000057ab9 */ /* 0x000fe20000000800 */
[----:B------:R-:W-:Y:S01]  /*0e30*/  ULDC UR6, c[0x0][0x14] ;  /* 0x0000050000067ab9 */ /* 0x000fe20000000800 */
[----:B------:R-:W-:-:S04]  /*0e40*/  UIMAD.WIDE.U32 UR4, UR4, UR5, URZ ;  /* 0x00000005040472a5 */ /* 0x000fc8000f8e003f */
[----:B------:R-:W-:Y:S02]  /*0e50*/  UIMAD.WIDE.U32 UR38, UR4, UR6, URZ ;  /* 0x00000006042672a5 */ /* 0x000fe4000f8e003f */
[----:B------:R-:W-:-:S04]  /*0e60*/  UIMAD UR37, UR5, UR6, URZ ;  /* 0x00000006052572a4 */ /* 0x000fc8000f8e023f */
[----:B------:R-:W-:Y:S01]  /*0e70*/  UIADD3 UR37, UR39, UR37, URZ ;  /* 0x0000002527257290 */ /* 0x000fe2000fffe03f */
[----:B-1----:R-:W-:-:S05]  /*0e80*/  @P1 IMAD.WIDE.U32 R16, R17, UR9, R4 ;  /* 0x0000000911101c25 */ /* 0x002fca000f8e0004 */
[----:B------:R-:W-:Y:S01]  /*0e90*/  @P1 IADD3 R17, R17, R15, RZ ;  /* 0x0000000f11111210 */ /* 0x000fe20007ffe0ff */
[----:B--2---:R-:W-:-:S04]  /*0ea0*/  @!P1 IMAD.WIDE.U32 R6, R4, R13, R6 ;  /* 0x0000000d04069225 */ /* 0x004fc800078e0006 */
[----:B------:R-:W-:Y:S02]  /*0eb0*/  @!P1 IMAD.MOV.U32 R16, RZ, RZ, R6 ;  /* 0x000000ffff109224 */ /* 0x000fe400078e0006 */
[----:B------:R-:W-:Y:S01]  /*0ec0*/  @!P1 IMAD.MOV.U32 R17, RZ, RZ, R7 ;  /* 0x000000ffff119224 */ /* 0x000fe200078e0007 */
[----:B------:R-:W-:Y:S06]  /*0ed0*/  @!P2 BRA `(.L_x_11) ;  /* 0x00000000000ca947 */ /* 0x000fec0003800000 */
[----:B------:R-:W-:Y:S01]  /*0ee0*/  UCGABAR_WAIT ;  /* 0x0000000000007dc7 */ /* 0x000fe20008000000 */
[----:B------:R-:W-:Y:S01]  /*0ef0*/  CCTL.IVALL ;  /* 0x00000000ff00798f */ /* 0x000fe20002000000 */
[----:B------:R-:W-:Y:S05]  /*0f00*/  BRA `(.L_x_12) ;  /* 0x0000000000047947 */ /* 0x000fea0003800000 */
.L_x_11:
[----:B------:R-:W-:Y:S06]  /*0f10*/  BAR.SYNC.DEFER_BLOCKING 0x0 ;  /* 0x0000000000007b1d */ /* 0x000fec0000010000 */
.L_x_12:
[----:B------:R-:W1:Y:S01]  /*0f20*/  S2UR UR36, SR_CgaCtaId ;  /* 0x00000000002479c3 */ /* 0x000e620000008800 */
[----:B------:R-:W-:Y:S05]  /*0f30*/  @!P5 BRA `(.L_x_13) ;  /* 0x0000005c00b4d947 */ /* 0x000fea0003800000 */
[----:B------:R-:W-:-:S13]  /*0f40*/  ISETP.GT.U32.AND P0, PT, R12, 0x1, PT ;  /* 0x000000010c00780c */ /* 0x000fda0003f04070 */
[----:B-1----:R-:W-:Y:S05]  /*0f50*/  @P0 EXIT ;  /* 0x000000000000094d */ /* 0x002fea0003800000 */
[----:B------:R-:W-:Y:S01]  /*0f60*/  ULDC.64 UR4, c[0x0][0x8f8] ;  /* 0x00023e0000047ab9 */ /* 0x000fe20000000a00 */
[----:B------:R-:W-:Y:S01]  /*0f70*/  UMOV UR47, 0xffffffff ;  /* 0xffffffff002f7882 */ /* 0x000fe20000000000 */
[----:B------:R-:W-:Y:S01]  /*0f80*/  ISETP.GE.U32.AND P0, PT, R16, UR4, PT ;  /* 0x0000000410007c0c */ /* 0x000fe2000bf06070 */
[----:B------:R-:W-:Y:S01]  /*0f90*/  IMAD.MOV.U32 R89, RZ, RZ, -0x1 ;  /* 0xffffffffff597424 */ /* 0x000fe200078e00ff */
[----:B------:R-:W-:Y:S01]  /*0fa0*/  PRMT R90, RZ, 0x7610, R90 ;  /* 0x00007610ff5a7816 */ /* 0x000fe2000000005a */
[----:B------:R-:W-:Y:S01]  /*0fb0*/  IMAD.MOV.U32 R88, RZ, RZ, -0x1 ;  /* 0xffffffffff587424 */ /* 0x000fe200078e00ff */
[----:B------:R-:W-:Y:S02]  /*0fc0*/  ISETP.GE.U32.AND.EX P0, PT, R17, UR5, PT, P0 ;  /* 0x0000000511007c0c */ /* 0x000fe4000bf06100 */
[----:B------:R-:W-:-:S11]  /*0fd0*/  PRMT R3, RZ, 0x7610, R3 ;  /* 0x00007610ff037816 */ /* 0x000fd60000000003 */
[----:B------:R-:W-:Y:S05]  /*0fe0*/  @P0 BRA `(.L_x_14) ;  /* 0x00000004002c0947 */ /* 0x000fea0003800000 */
[----:B------:R-:W1:Y:S01]  /*0ff0*/  LDC.64 R20, c[0x0][0x8d0] ;  /* 0x00023400ff147b82 */ /* 0x000e620000000a00 */
[----:B------:R-:W-:Y:S01]  /*1000*/  IMAD.MOV.U32 R6, RZ, RZ, R16 ;  /* 0x000000ffff067224 */ /* 0x000fe200078e0010 */
[----:B------:R-:W-:-:S06]  /*1010*/  MOV R7, R17 ;  /* 0x0000001100077202 */ /* 0x000fcc0000000f00 */
[----:B------:R-:W2:Y:S08]  /*1020*/  LDC R14, c[0x0][0x8d8] ;  /* 0x00023600ff0e7b82 */ /* 0x000eb00000000800 */
[----:B------:R-:W3:Y:S01]  /*1030*/  LDC.64 R26, c[0x0][0x8c8] ;  /* 0x00023200ff1a7b82 */ /* 0x000ee20000000a00 */
[----:B-1----:R-:W-:-:S04]  /*1040*/  ISETP.NE.U32.AND P0, PT, R20, RZ, PT ;  /* 0x000000ff1400720c */ /* 0x002fc80003f05070 */
[----:B------:R-:W-:-:S13]  /*1050*/  ISETP.NE.AND.EX P0, PT, R21, RZ, PT, P0 ;  /* 0x000000ff1500720c */ /* 0x000fda0003f05300 */
[----:B--23--:R-:W-:Y:S05]  /*1060*/  @!P0 BRA `(.L_x_15) ;  /* 0x0000000000288947 */ /* 0x00cfea0003800000 */
[----:B------:R-:W1:Y:S02]  /*1070*/  LDC R3, c[0x0][0x8dc] ;  /* 0x00023700ff037b82 */ /* 0x000e640000000800 */
[----:B-1----:R-:W-:-:S05]  /*1080*/  IADD3 R3, P0, R16, R3, RZ ;  /* 0x0000000310037210 */ /* 0x002fca0007f1e0ff */
[----:B------:R-:W-:-:S04]  /*1090*/  IMAD.X R15, RZ, RZ, R17, P0 ;  /* 0x000000ffff0f7224 */ /* 0x000fc800000e0611 */
[----:B------:R-:W-:-:S04]  /*10a0*/  IMAD.WIDE.U32 R6, R15, R20, RZ ;  /* 0x000000140f067225 */ /* 0x000fc800078e00ff */
[----:B------:R-:W-:-:S04]  /*10b0*/  IMAD.WIDE.U32 R8, P0, R3, R21, R6 ;  /* 0x0000001503087225 */ /* 0x000fc80007800006 */
[----:B------:R-:W-:-:S04]  /*10c0*/  IMAD.WIDE.U32 R6, R3, R20, RZ ;  /* 0x0000001403067225 */ /* 0x000fc800078e00ff */
[----:B------:R-:W-:Y:S01]  /*10d0*/  IMAD.X R13, RZ, RZ, RZ, P0 ;  /* 0x000000ffff0d7224 */ /* 0x000fe200000e06ff */
[----:B------:R-:W-:Y:S01]  /*10e0*/  IADD3 RZ, P0, R7, R8, RZ ;  /* 0x0000000807ff7210 */ /* 0x000fe20007f1e0ff */
[----:B------:R-:W-:-:S04]  /*10f0*/  IMAD.MOV.U32 R12, RZ, RZ, R9 ;  /* 0x000000ffff0c7224 */ /* 0x000fc800078e0009 */
[----:B------:R-:W-:-:S08]  /*1100*/  IMAD.WIDE.U32.X R6, R15, R21, R12, P0 ;  /* 0x000000150f067225 */ /* 0x000fd000000e040c */
.L_x_15:
[----:B------:R-:W1:Y:S01]  /*1110*/  LDC.64 R28, c[0x0][0x8e8] ;  /* 0x00023a00ff1c7b82 */ /* 0x000e620000000a00 */
[-CC-:B------:R-:W-:Y:S01]  /*1120*/  SHF.R.U64 R30, R6, R14.reuse, R7.reuse ;  /* 0x0000000e061e7219 */ /* 0x180fe20000001207 */
[----:B------:R-:W-:Y:S01]  /*1130*/  IMAD.MOV.U32 R31, RZ, RZ, 0x1 ;  /* 0x00000001ff1f7424 */ /* 0x000fe200078e00ff */
[----:B------:R-:W-:Y:S02]  /*1140*/  SHF.R.U32.HI R3, RZ, R14, R7 ;  /* 0x0000000eff037219 */ /* 0x000fe40000011607 */
[----:B------:R-:W-:-:S03]  /*1150*/  IADD3 R5, P0, RZ, -R30, RZ ;  /* 0x8000001eff057210 */ /* 0x000fc60007f1e0ff */
[----:B------:R-:W2:Y:S02]  /*1160*/  LDC R12, c[0x0][0x8c0] ;  /* 0x00023000ff0c7b82 */ /* 0x000ea40000000800 */
[----:B------:R-:W-:Y:S02]  /*1170*/  IMAD.X R3, RZ, RZ, ~R3, P0 ;  /* 0x000000ffff037224 */ /* 0x000fe400000e0e03 */
[----:B------:R-:W-:-:S04]  /*1180*/  IMAD.WIDE.U32 R6, R5, R26, R16 ;  /* 0x0000001a05067225 */ /* 0x000fc800078e0010 */
[----:B------:R-:W3:Y:S01]  /*1190*/  LDC R9, c[0x0][0x8b0] ;  /* 0x00022c00ff097b82 */ /* 0x000ee20000000800 */
[----:B------:R-:W-:-:S04]  /*11a0*/  IMAD R8, R3, R26, RZ ;  /* 0x0000001a03087224 */ /* 0x000fc800078e02ff */
[----:B------:R-:W-:Y:S02]  /*11b0*/  IMAD R3, R5, R27, R8 ;  /* 0x0000001b05037224 */ /* 0x000fe400078e0208 */
[----:B------:R-:W-:Y:S01]  /*11c0*/  IMAD R27, R11, R24, R4 ;  /* 0x000000180b1b7224 */ /* 0x000fe200078e0204 */
[----:B------:R-:W4:Y:S01]  /*11d0*/  LDC R20, c[0x0][0x900] ;  /* 0x00024000ff147b82 */ /* 0x000f220000000800 */
[----:B------:R-:W-:Y:S01]  /*11e0*/  IMAD.IADD R3, R7, 0x1, R3 ;  /* 0x0000000107037824 */ /* 0x000fe200078e0203 */
[----:B-1----:R-:W-:-:S04]  /*11f0*/  ISETP.NE.U32.AND P0, PT, R28, RZ, PT ;  /* 0x000000ff1c00720c */ /* 0x002fc80003f05070 */
[----:B------:R-:W-:Y:S02]  /*1200*/  ISETP.NE.AND.EX P0, PT, R29, RZ, PT, P0 ;  /* 0x000000ff1d00720c */ /* 0x000fe40003f05300 */
[----:B------:R-:W1:Y:S01]  /*1210*/  LDC R14, c[0x0][0x8a8] ;  /* 0x00022a00ff0e7b82 */ /* 0x000e620000000800 */
[-CC-:B--2---:R-:W-:Y:S02]  /*1220*/  SHF.R.U64 R15, R6, R12.reuse, R3.reuse ;  /* 0x0000000c060f7219 */ /* 0x184fe40000001203 */
[----:B------:R-:W-:Y:S02]  /*1230*/  SHF.R.U32.HI R6, RZ, R12, R3 ;  /* 0x0000000cff067219 */ /* 0x000fe40000011603 */
[----:B------:R-:W-:-:S03]  /*1240*/  MOV R3, 0xffffffff ;  /* 0xffffffff00037802 */ /* 0x000fc60000000f00 */
[----:B------:R-:W2:Y:S01]  /*1250*/  LDC R21, c[0x0][0x8f0] ;  /* 0x00023c00ff157b82 */ /* 0x000ea20000000800 */
[-CC-:B---3--:R-:W-:Y:S02]  /*1260*/  SHF.R.U64 R12, R15, R9.reuse, R6.reuse ;  /* 0x000000090f0c7219 */ /* 0x188fe40000001206 */
[----:B------:R-:W-:-:S05]  /*1270*/  SHF.R.U32.HI R5, RZ, R9, R6 ;  /* 0x00000009ff057219 */ /* 0x000fca0000011606 */
[----:B------:R-:W3:Y:S01]  /*1280*/  LDC R26, c[0x0][0x8e0] ;  /* 0x00023800ff1a7b82 */ /* 0x000ee20000000800 */
[-CC-:B----4-:R-:W-:Y:S02]  /*1290*/  SHF.R.U64 R24, R12, R20.reuse, R5.reuse ;  /* 0x000000140c187219 */ /* 0x190fe40000001205 */
[-C--:B------:R-:W-:Y:S02]  /*12a0*/  SHF.L.U32 R3, R3, R20.reuse, RZ ;  /* 0x0000001403037219 */ /* 0x080fe400000006ff */
[----:B------:R-:W-:Y:S01]  /*12b0*/  SHF.R.U32.HI R5, RZ, R20, R5 ;  /* 0x00000014ff057219 */ /* 0x000fe20000011605 */
[----:B------:R-:W-:Y:S01]  /*12c0*/  IMAD.MOV.U32 R4, RZ, RZ, R24 ;  /* 0x000000ffff047224 */ /* 0x000fe200078e0018 */
[----:B------:R-:W-:Y:S01]  /*12d0*/  LOP3.LUT R11, RZ, R3, RZ, 0x33, !PT ;  /* 0x00000003ff0b7212 */ /* 0x000fe200078e33ff */
[----:B------:R-:W4:Y:S01]  /*12e0*/  LDC R25, c[0x0][0x8b8] ;  /* 0x00022e00ff197b82 */ /* 0x000f220000000800 */
[----:B------:R-:W-:Y:S05]  /*12f0*/  @!P0 BRA `(.L_x_16) ;  /* 0x0000000000288947 */ /* 0x000fea0003800000 */
[----:B------:R-:W5:Y:S02]  /*1300*/  LDC R3, c[0x0][0x8f4] ;  /* 0x00023d00ff037b82 */ /* 0x000f640000000800 */
[----:B-----5:R-:W-:-:S05]  /*1310*/  IADD3 R3, P0, R24, R3, RZ ;  /* 0x0000000318037210 */ /* 0x020fca0007f1e0ff */
        /* <DEDUP_REMOVED lines=8> */
.L_x_16:
[----:B--2---:R-:W-:Y:S02]  /*13a0*/  SHF.R.U64 R5, R4, R21, R5 ;  /* 0x0000001504057219 */ /* 0x004fe40000001205 */
[----:B------:R-:W-:Y:S02]  /*13b0*/  SHF.L.U32 R3, R31, R20, RZ ;  /* 0x000000141f037219 */ /* 0x000fe400000006ff */
[----:B------:R-:W-:Y:S01]  /*13c0*/  LOP3.LUT R4, R12, R11, RZ, 0xc0, !PT ;  /* 0x0000000b0c047212 */ /* 0x000fe200078ec0ff */
[----:B------:R-:W-:Y:S01]  /*13d0*/  IMAD.MOV R7, RZ, RZ, -R5 ;  /* 0x000000ffff077224 */ /* 0x000fe200078e0a05 */
[----:B-1----:R-:W-:Y:S02]  /*13e0*/  IADD3 R6, R14, -0x1, RZ ;  /* 0xffffffff0e067810 */ /* 0x002fe40007ffe0ff */
[----:B------:R-:W-:Y:S01]  /*13f0*/  SEL R10, R10, R27, !P1 ;  /* 0x0000001b0a0a7207 */ /* 0x000fe20004800000 */
[----:B------:R-:W-:Y:S01]  /*1400*/  IMAD R5, R3, R5, R4 ;  /* 0x0000000503057224 */ /* 0x000fe200078e0204 */
[----:B------:R-:W-:Y:S01]  /*1410*/  LOP3.LUT R6, R15, R6, RZ, 0xc0, !PT ;  /* 0x000000060f067212 */ /* 0x000fe200078ec0ff */
[----:B---3--:R-:W-:Y:S01]  /*1420*/  IMAD R3, R7, R26, R24 ;  /* 0x0000001a07037224 */ /* 0x008fe200078e0218 */
[----:B------:R-:W-:Y:S01]  /*1430*/  R2UR UR47, R30 ;  /* 0x000000001e2f72ca */ /* 0x000fe200000e0000 */
[----:B----4-:R-:W-:-:S02]  /*1440*/  IMAD R10, R5, R25, R10 ;  /* 0x00000019050a7224 */ /* 0x010fc400078e020a */
[----:B------:R-:W-:Y:S02]  /*1450*/  IMAD R3, R3, R14, R6 ;  /* 0x0000000e03037224 */ /* 0x000fe400078e0206 */
[----:B------:R-:W-:-:S03]  /*1460*/  IMAD.MOV.U32 R4, RZ, RZ, 0x1 ;  /* 0x00000001ff047424 */ /* 0x000fc600078e00ff */
[----:B------:R-:W-:Y:S02]  /*1470*/  SEL R88, R3, R10, !P1 ;  /* 0x0000000a03587207 */ /* 0x000fe40004800000 */
[----:B------:R-:W-:Y:S02]  /*1480*/  SEL R89, R10, R3, !P1 ;  /* 0x000000030a597207 */ /* 0x000fe40004800000 */
[----:B------:R-:W-:-:S07]  /*1490*/  PRMT R3, R4, 0x7610, R3 ;  /* 0x0000761004037816 */ /* 0x000fce0000000003 */
.L_x_14:
[----:B------:R-:W-:-:S08]  /*14a0*/  NOP ;  /* 0x0000000000007918 */ /* 0x000fd00000000000 */
[----:B------:R-:W1:Y:S02]  /*14b0*/  USETMAXREG.TRY_ALLOC.CTAPOOL UP0, 0xe8 ;  /* 0x000000e8000079c8 */ /* 0x000e640008000600 */
[----:B-1----:R-:W-:-:S13]  /*14c0*/  PLOP3.LUT P0, PT, PT, PT, UP0, 0x80, 0x0 ;  /* 0x000000000000781c */ /* 0x002fda0003f0f008 */
[----:B------:R-:W-:Y:S05]  /*14d0*/  @!P0 BRA `(.L_x_14) ;  /* 0xfffffffc00f08947 */ /* 0x000fea000383ffff */
[----:B------:R-:W-:Y:S02]  /*14e0*/  ULDC.64 UR4, c[0x0][0x590] ;  /* 0x0001640000047ab9 */ /* 0x000fe40000000a00 */
[----:B------:R-:W-:-:S04]  /*14f0*/  ISETP.NE.U32.AND P0, PT, RZ, UR4, PT ;  /* 0x00000004ff007c0c */ /* 0x000fc8000bf05070 */
[----:B------:R-:W-:-:S13]  /*1500*/  ISETP.NE.AND.EX P0, PT, RZ, UR5, PT, P0 ;  /* 0x00000005ff007c0c */ /* 0x000fda000bf05300 */
[----:B------:R-:W-:Y:S05]  /*1510*/  @P0 BRA `(.L_x_17) ;  /* 0x00000000002c0947 */ /* 0x000fea0003800000 */
[----:B------:R-:W-:Y:S02]  /*1520*/  ULDC.64 UR4, c[0x0][0x588] ;  /* 0x0001620000047ab9 */ /* 0x000fe40000000a00 */
[----:B------:R-:W-:-:S04]  /*1530*/  ISETP.NE.U32.AND P0, PT, RZ, UR4, PT ;  /* 0x00000004ff007c0c */ /* 0x000fc8000bf05070 */
[----:B------:R-:W-:-:S13]  /*1540*/  ISETP.NE.AND.EX P0, PT, RZ, UR5, PT, P0 ;  /* 0x00000005ff007c0c */ /* 0x000fda000bf05300 */
[----:B------:R-:W-:Y:S05]  /*1550*/  @!P0 BRA `(.L_x_18) ;  /* 0x0000000000108947 */ /* 0x000fea0003800000 */
[----:B------:R-:W1:Y:S02]  /*1560*/  LDC.64 R4, c[0x0][0x588] ;  /* 0x00016200ff047b82 */ /* 0x000e640000000a00 */
[----:B-1----:R1:W5:Y:S01]  /*1570*/  LDG.E R91, desc[UR40][R4.64] ;  /* 0x00000028045b7981 */ /* 0x002362000c1e1900 */
[----:B------:R-:W-:Y:S01]  /*1580*/  IMAD.MOV.U32 R90, RZ, RZ, 0x1 ;  /* 0x00000001ff5a7424 */ /* 0x000fe200078e00ff */
[----:B------:R-:W-:Y:S06]  /*1590*/  BRA `(.L_x_17) ;  /* 0x00000000000c7947 */ /* 0x000fec0003800000 */
.L_x_18:
[----:B------:R-:W-:Y:S01]  /*15a0*/  ULDC UR4, c[0x0][0x580] ;  /* 0x0001600000047ab9 */ /* 0x000fe20000000800 */
[----:B------:R-:W-:Y:S02]  /*15b0*/  IMAD.MOV.U32 R90, RZ, RZ, 0x1 ;  /* 0x00000001ff5a7424 */ /* 0x000fe400078e00ff */
[----:B------:R-:W-:-:S07]  /*15c0*/  IMAD.U32 R91, RZ, RZ, UR4 ;  /* 0x00000004ff5b7e24 */ /* 0x000fce000f8e00ff */
.L_x_17:
        /* <DEDUP_REMOVED lines=8> */
[----:B-1----:R-:W1:Y:S02]  /*1650*/  LDC.64 R4, c[0x0][0x5a8] ;  /* 0x00016a00ff047b82 */ /* 0x002e640000000a00 */
[----:B-1----:R2:W5:Y:S01]  /*1660*/  LDG.E R93, desc[UR40][R4.64] ;  /* 0x00000028045d7981 */ /* 0x002562000c1e1900 */
[----:B------:R-:W-:Y:S05]  /*1670*/  BRA `(.L_x_19) ;  /* 0x0000000000087947 */ /* 0x000fea0003800000 */
.L_x_20:
[----:B------:R-:W-:Y:S02]  /*1680*/  ULDC UR4, c[0x0][0x5a0] ;  /* 0x0001680000047ab9 */ /* 0x000fe40000000800 */
[----:B------:R-:W-:-:S07]  /*1690*/  MOV R93, UR4 ;  /* 0x00000004005d7c02 */ /* 0x000fce0008000f00 */
.L_x_19:
[----:B------:R-:W-:-:S13]  /*16a0*/  LOP3.LUT P0, RZ, R3, 0xff, RZ, 0xc0, !PT ;  /* 0x000000ff03ff7812 */ /* 0x000fda000780c0ff */
[----:B------:R-:W-:Y:S05]  /*16b0*/  @!P0 EXIT ;  /* 0x000000000000894d */ /* 0x000fea0003800000 */
[----:B------:R-:W-:Y:S01]  /*16c0*/  ULDC UR4, c[0x0][0x28c] ;  /* 0x0000a30000047ab9 */ /* 0x000fe20000000800 */
[----:B------:R-:W-:Y:S01]  /*16d0*/  LOP3.LUT R92, R0, 0x1, RZ, 0xfc, !PT ;  /* 0x00000001005c7812 */ /* 0x000fe200078efcff */
[----:B------:R-:W-:Y:S01]  /*16e0*/  UIADD3 UR4, UR4, 0x3f, URZ ;  /* 0x0000003f04047890 */ /* 0x000fe2000fffe03f */
[----:B------:R-:W-:Y:S01]  /*16f0*/  LOP3.LUT R164, R19, 0x1, RZ, 0xfc, !PT ;  /* 0x0000000113a47812 */ /* 0x000fe200078efcff */
[----:B-----5:R-:W-:Y:S01]  /*1700*/  IMAD.MOV.U32 R96, RZ, RZ, R91 ;  /* 0x000000ffff607224 */ /* 0x020fe200078e005b */
[C---:B------:R-:W-:Y:S01]  /*1710*/  PRMT R94, R90.reuse, 0x7610, R94 ;  /* 0x000076105a5e7816 */ /* 0x040fe2000000005e */
[----:B------:R-:W-:Y:S01]  /*1720*/  USHF.R.S32.HI UR5, URZ, 0x1f, UR4 ;  /* 0x0000001f3f057899 */ /* 0x000fe20008011404 */
[----:B------:R-:W-:Y:S01]  /*1730*/  PRMT R95, R90, 0x7610, R95 ;  /* 0x000076105a5f7816 */ /* 0x000fe2000000005f */
[----:B------:R-:W-:Y:S01]  /*1740*/  IMAD.MOV.U32 R147, RZ, RZ, R91 ;  /* 0x000000ffff937224 */ /* 0x000fe200078e005b */
[----:B------:R-:W-:Y:S01]  /*1750*/  ULDC.64 UR42, c[0x0][0x198] ;  /* 0x00006600002a7ab9 */ /* 0x000fe20000000a00 */
[----:B------:R-:W-:Y:S01]  /*1760*/  ULEA.HI UR5, UR5, UR4, URZ, 0x6 ;  /* 0x0000000405057291 */ /* 0x000fe2000f8f303f */
[----:B------:R-:W-:Y:S01]  /*1770*/  IMAD.MOV.U32 R97, RZ, RZ, RZ ;  /* 0x000000ffff617224 */ /* 0x000fe200078e00ff */
[----:B------:R-:W-:Y:S01]  /*1780*/  UMOV UR48, URZ ;  /* 0x0000003f00307c82 */ /* 0x000fe20008000000 */
[----:B------:R-:W-:Y:S01]  /*1790*/  IMAD.MOV.U32 R98, RZ, RZ, RZ ;  /* 0x000000ffff627224 */ /* 0x000fe200078e00ff */
[----:B------:R-:W-:Y:S01]  /*17a0*/  USHF.R.S32.HI UR49, URZ, 0x6, UR5 ;  /* 0x000000063f317899 */ /* 0x000fe20008011405 */
[----:B------:R-:W-:-:S11]  /*17b0*/  UMOV UR4, URZ ;  /* 0x0000003f00047c82 */ /* 0x000fd60008000000 */
.L_x_101:
[----:B------:R-:W-:Y:S01]  /*17c0*/  LOP3.LUT R0, R18, 0x80, RZ, 0xc0, !PT ;  /* 0x0000008012007812 */ /* 0x000fe200078ec0ff */
[----:B------:R-:W3:Y:S01]  /*17d0*/  S2UR UR9, SR_CgaCtaId ;  /* 0x00000000000979c3 */ /* 0x000ee20000008800 */
[----:B------:R-:W-:Y:S01]  /*17e0*/  UMOV UR50, 0x400 ;  /* 0x0000040000327882 */ /* 0x000fe20000000000 */
[----:B------:R-:W-:Y:S01]  /*17f0*/  UMOV UR6, URZ ;  /* 0x0000003f00067c82 */ /* 0x000fe20008000000 */
[----:B------:R-:W-:Y:S01]  /*1800*/  SHF.R.U32.HI R0, RZ, 0x7, R0 ;  /* 0x00000007ff007819 */ /* 0x000fe20000011600 */
[----:B------:R-:W-:Y:S01]  /*1810*/  UMOV UR5, URZ ;  /* 0x0000003f00057c82 */ /* 0x000fe20008000000 */
[----:B------:R-:W-:Y:S01]  /*1820*/  UMOV UR13, UR4 ;  /* 0x00000004000d7c82 */ /* 0x000fe20008000000 */
[----:B------:R-:W-:Y:S01]  /*1830*/  CS2R R100, SRZ ;  /* 0x0000000000647805 */ /* 0x000fe2000001ff00 */
[----:B------:R-:W-:Y:S01]  /*1840*/  IMAD.MOV.U32 R99, RZ, RZ, RZ ;  /* 0x000000ffff637224 */ /* 0x000fe200078e00ff */
[----:B------:R-:W4:Y:S01]  /*1850*/  LDC R3, c[0x0][0x28c] ;  /* 0x0000a300ff037b82 */ /* 0x000f220000000800 */
[----:B------:R-:W5:Y:S01]  /*1860*/  SHFL.IDX PT, R0, R0, RZ, 0x1f ;  /* 0x00001fff00007589 */ /* 0x000f6200000e0000 */
[----:B------:R-:W-:-:S02]  /*1870*/  CS2R R102, SRZ ;  /* 0x0000000000667805 */ /* 0x000fc4000001ff00 */
[----:B------:R-:W-:Y:S02]  /*1880*/  CS2R R104, SRZ ;  /* 0x0000000000687805 */ /* 0x000fe4000001ff00 */
[----:B------:R-:W-:Y:S02]  /*1890*/  CS2R R106, SRZ ;  /* 0x00000000006a7805 */ /* 0x000fe4000001ff00 */
[----:B------:R-:W-:Y:S02]  /*18a0*/  CS2R R108, SRZ ;  /* 0x00000000006c7805 */ /* 0x000fe4000001ff00 */
[----:B------:R-:W-:Y:S02]  /*18b0*/  CS2R R110, SRZ ;  /* 0x00000000006e7805 */ /* 0x000fe4000001ff00 */
[----:B------:R-:W-:Y:S02]  /*18c0*/  CS2R R112, SRZ ;  /* 0x0000000000707805 */ /* 0x000fe4000001ff00 */
[----:B------:R-:W-:-:S02]  /*18d0*/  CS2R R114, SRZ ;  /* 0x0000000000727805 */ /* 0x000fc4000001ff00 */
[----:B------:R-:W-:Y:S02]  /*18e0*/  CS2R R132, SRZ ;  /* 0x0000000000847805 */ /* 0x000fe4000001ff00 */
[----:B------:R-:W-:Y:S02]  /*18f0*/  CS2R R130, SRZ ;  /* 0x0000000000827805 */ /* 0x000fe4000001ff00 */
[----:B------:R-:W-:Y:S02]  /*1900*/  CS2R R134, SRZ ;  /* 0x0000000000867805 */ /* 0x000fe4000001ff00 */
[----:B------:R-:W-:Y:S02]  /*1910*/  CS2R R136, SRZ ;  /* 0x0000000000887805 */ /* 0x000fe4000001ff00 */
[----:B------:R-:W-:Y:S02]  /*1920*/  CS2R R138, SRZ ;  /* 0x00000000008a7805 */ /* 0x000fe4000001ff00 */
[----:B------:R-:W-:-:S02]  /*1930*/  CS2R R140, SRZ ;  /* 0x00000000008c7805 */ /* 0x000fc4000001ff00 */
[----:B------:R-:W-:Y:S01]  /*1940*/  CS2R R142, SRZ ;  /* 0x00000000008e7805 */ /* 0x000fe2000001ff00 */
[----:B---3--:R-:W-:Y:S01]  /*1950*/  ULEA UR50, UR9, UR50, 0x18 ;  /* 0x0000003209327291 */ /* 0x008fe2000f8ec03f */
[----:B------:R-:W-:Y:S02]  /*1960*/  CS2R R144, SRZ ;  /* 0x0000000000907805 */ /* 0x000fe4000001ff00 */
[----:B------:R-:W-:Y:S02]  /*1970*/  MOV R146, RZ ;  /* 0x000000ff00927202 */ /* 0x000fe40000000f00 */
[----:B------:R-:W-:Y:S02]  /*1980*/  CS2R R116, SRZ ;  /* 0x0000000000747805 */ /* 0x000fe4000001ff00 */
[----:B------:R-:W-:Y:S02]  /*1990*/  CS2R R118, SRZ ;  /* 0x0000000000767805 */ /* 0x000fe4000001ff00 */
[----:B------:R-:W-:-:S02]  /*19a0*/  CS2R R120, SRZ ;  /* 0x0000000000787805 */ /* 0x000fc4000001ff00 */
[----:B------:R-:W-:Y:S02]  /*19b0*/  CS2R R122, SRZ ;  /* 0x00000000007a7805 */ /* 0x000fe4000001ff00 */
[----:B------:R-:W-:Y:S02]  /*19c0*/  CS2R R124, SRZ ;  /* 0x00000000007c7805 */ /* 0x000fe4000001ff00 */
[----:B----4-:R-:W-:Y:S02]  /*19d0*/  ISETP.GE.AND P0, PT, R3, 0x1, PT ;  /* 0x000000010300780c */ /* 0x010fe40003f06270 */
[----:B------:R-:W-:Y:S02]  /*19e0*/  CS2R R126, SRZ ;  /* 0x00000000007e7805 */ /* 0x000fe4000001ff00 */
[----:B-----5:R-:W-:Y:S02]  /*19f0*/  R2UR UR7, R0 ;  /* 0x00000000000772ca */ /* 0x020fe400000e0000 */
        /* <DEDUP_REMOVED lines=8> */
[----:B------:R-:W-:Y:S01]  /*1a80*/  CS2R R162, SRZ ;  /* 0x0000000000a27805 */ /* 0x000fe2000001ff00 */
[----:B------:R-:W-:Y:S01]  /*1a90*/  IMAD.U32 R6, RZ, RZ, UR48 ;  /* 0x00000030ff067e24 */ /* 0x000fe2000f8e00ff */
[----:B------:R-:W-:Y:S02]  /*1aa0*/  CS2R R56, SRZ ;  /* 0x0000000000387805 */ /* 0x000fe4000001ff00 */
[----:B------:R-:W-:Y:S01]  /*1ab0*/  CS2R R58, SRZ ;  /* 0x00000000003a7805 */ /* 0x000fe2000001ff00 */
[----:B------:R-:W-:Y:S01]  /*1ac0*/  ULEA.HI UR8, UR7, UR7, URZ, 0x1 ;  /* 0x0000000707087291 */ /* 0x000fe2000f8f083f */
[----:B------:R-:W-:Y:S02]  /*1ad0*/  CS2R R60, SRZ ;  /* 0x00000000003c7805 */ /* 0x000fe4000001ff00 */
[----:B------:R-:W-:-:S02]  /*1ae0*/  CS2R R62, SRZ ;  /* 0x00000000003e7805 */ /* 0x000fc4000001ff00 */
[----:B------:R-:W-:Y:S01]  /*1af0*/  CS2R R64, SRZ ;  /* 0x0000000000407805 */ /* 0x000fe2000001ff00 */
[----:B------:R-:W-:Y:S01]  /*1b00*/  ULOP3.LUT UR8, UR8, 0xffffe, URZ, 0xc0, !UPT ;  /* 0x000ffffe08087892 */ /* 0x000fe2000f8ec03f */
[----:B------:R-:W-:Y:S02]  /*1b10*/  CS2R R66, SRZ ;  /* 0x0000000000427805 */ /* 0x000fe4000001ff00 */
[----:B------:R-:W-:Y:S02]  /*1b20*/  CS2R R68, SRZ ;  /* 0x0000000000447805 */ /* 0x000fe4000001ff00 */
[----:B------:R-:W-:Y:S01]  /*1b30*/  CS2R R70, SRZ ;  /* 0x0000000000467805 */ /* 0x000fe2000001ff00 */
[----:B------:R-:W-:Y:S01]  /*1b40*/  UIADD3 UR8, UR7, -UR8, URZ ;  /* 0x8000000807087290 */ /* 0x000fe2000fffe03f */
[----:B------:R-:W-:Y:S02]  /*1b50*/  CS2R R72, SRZ ;  /* 0x0000000000487805 */ /* 0x000fe4000001ff00 */
[----:B------:R-:W-:Y:S01]  /*1b60*/  CS2R R74, SRZ ;  /* 0x00000000004a7805 */ /* 0x000fe2000001ff00 */
[----:B------:R-:W-:Y:S01]  /*1b70*/  UMOV UR7, URZ ;  /* 0x0000003f00077c82 */ /* 0x000fe20008000000 */
[----:B------:R-:W-:Y:S01]  /*1b80*/  ULEA UR8, UR8, UR50, 0xc ;  /* 0x0000003208087291 */ /* 0x000fe2000f8e603f */
[----:B------:R-:W-:-:S02]  /*1b90*/  CS2R R76, SRZ ;  /* 0x00000000004c7805 */ /* 0x000fc4000001ff00 */
[----:B------:R-:W-:Y:S02]  /*1ba0*/  CS2R R78, SRZ ;  /* 0x00000000004e7805 */ /* 0x000fe4000001ff00 */
[----:B------:R-:W-:Y:S01]  /*1bb0*/  CS2R R80, SRZ ;  /* 0x0000000000507805 */ /* 0x000fe2000001ff00 */
[----:B------:R-:W-:Y:S01]  /*1bc0*/  UIADD3 UR8, UR8, 0x6200, URZ ;  /* 0x0000620008087890 */ /* 0x000fe2000fffe03f */
[----:B------:R-:W-:Y:S02]  /*1bd0*/  CS2R R82, SRZ ;  /* 0x0000000000527805 */ /* 0x000fe4000001ff00 */
[----:B------:R-:W-:Y:S02]  /*1be0*/  CS2R R84, SRZ ;  /* 0x0000000000547805 */ /* 0x000fe4000001ff00 */
[----:B------:R-:W-:Y:S01]  /*1bf0*/  CS2R R86, SRZ ;  /* 0x0000000000567805 */ /* 0x000fe2000001ff00 */
[----:B------:R-:W-:Y:S01]  /*1c00*/  USHF.R.U32.HI UR8, URZ, 0x4, UR8 ;  /* 0x000000043f087899 */ /* 0x000fe20008011608 */
[----:B------:R-:W-:-:S02]  /*1c10*/  CS2R R24, SRZ ;  /* 0x0000000000187805 */ /* 0x000fc4000001ff00 */
[----:B------:R-:W-:Y:S02]  /*1c20*/  CS2R R26, SRZ ;  /* 0x00000000001a7805 */ /* 0x000fe4000001ff00 */
[----:B------:R-:W-:Y:S01]  /*1c30*/  CS2R R28, SRZ ;  /* 0x00000000001c7805 */ /* 0x000fe2000001ff00 */
[----:B------:R-:W-:Y:S01]  /*1c40*/  ULOP3.LUT UR12, UR8, 0x3fff, URZ, 0xc0, !UPT ;  /* 0x00003fff080c7892 */ /* 0x000fe2000f8ec03f */
        /* <DEDUP_REMOVED lines=12> */
[----:B------:R-:W-:Y:S01]  /*1d10*/  CS2R R54, SRZ ;  /* 0x0000000000367805 */ /* 0x000fe2000001ff00 */
[----:B------:R-:W-:Y:S06]  /*1d20*/  @!P0 BRA `(.L_x_21) ;  /* 0x0000000800708947 */ /* 0x000fec0003800000 */
[----:B------:R-:W-:-:S13]  /*1d30*/  ISETP.NE.AND P1, PT, R164, 0x3, PT ;  /* 0x00000003a400780c */ /* 0x000fda0003f25270 */
[----:B------:R-:W-:Y:S05]  /*1d40*/  @!P1 BRA `(.L_x_22) ;  /* 0x0000000000049947 */ /* 0x000fea0003800000 */
[----:B------:R-:W-:Y:S01]  /*1d50*/  BPT.TRAP 0x1 ;  /* 0x000000040000795c */ /* 0x000fe20000300000 */
.L_x_22:
[----:B------:R-:W-:Y:S01]  /*1d60*/  ULEA UR5, UR4, UR50, 0x3 ;  /* 0x0000003204057291 */ /* 0x000fe2000f8e183f */
[----:B------:R-:W-:-:S05]  /*1d70*/  IMAD.U32 R0, RZ, RZ, UR48 ;  /* 0x00000030ff007e24 */ /* 0x000fca000f8e00ff */
[----:B------:R-:W-:-:S04]  /*1d80*/  SHF.L.U32 R0, R0, 0x1f, RZ ;  /* 0x0000001f00007819 */ /* 0x000fc800000006ff */
[----:B------:R3:W4:Y:S01]  /*1d90*/  SYNCS.PHASECHK.TRANS64.TRYWAIT P0, [UR5], R0 ;  /* 0x00000000ff0075a7 */ /* 0x0007220008000145 */
[----:B------:R-:W-:Y:S05]  /*1da0*/  @!P1 BRA `(.L_x_23) ;  /* 0x0000000000049947 */ /* 0x000fea0003800000 */
[----:B------:R-:W-:Y:S01]  /*1db0*/  BPT.TRAP 0x1 ;  /* 0x000000040000795c */ /* 0x000fe20000300000 */
.L_x_23:
[----:B----4-:R-:W-:Y:S05]  /*1dc0*/  @P0 BRA `(.L_x_24) ;  /* 0x0000000000080947 */ /* 0x010fea0003800000 */
[----:B------:R-:W4:Y:S02]  /*1dd0*/  SYNCS.PHASECHK.TRANS64.TRYWAIT P0, [UR5], R0 ;  /* 0x00000000ff0075a7 */ /* 0x000f240008000145 */
[----:B----4-:R-:W-:Y:S05]  /*1de0*/  @!P0 BRA `(.L_x_25) ;  /* 0x0000007800dc8947 */ /* 0x010fea0003800000 */
.L_x_24:
[----:B------:R-:W-:Y:S01]  /*1df0*/  UIADD3 UR5, UR50, 0x2e200, URZ ;  /* 0x0002e20032057890 */ /* 0x000fe2000fffe03f */
[----:B------:R-:W-:Y:S01]  /*1e00*/  WARPGROUP.ARRIVE ;  /* 0x00000000000079c5 */ /* 0x000fe20000000000 */
[----:B------:R-:W-:Y:S01]  /*1e10*/  ULOP3.LUT UR7, UR12, 0x10000, URZ, 0xfc, !UPT ;  /* 0x000100000c077892 */ /* 0x000fe2000f8efc3f */
[----:B------:R-:W-:Y:S01]  /*1e20*/  CS2R R100, SRZ ;  /* 0x0000000000647805 */ /* 0x000fe2000001ff00 */
[----:B------:R-:W-:Y:S01]  /*1e30*/  USHF.R.U32.HI UR5, URZ, 0x4, UR5 ;  /* 0x000000043f057899 */ /* 0x000fe20008011605 */
[----:B------:R-:W-:Y:S01]  /*1e40*/  IMAD.MOV.U32 R99, RZ, RZ, RZ ;  /* 0x000000ffff637224 */ /* 0x000fe200078e00ff */
[----:B------:R-:W-:Y:S01]  /*1e50*/  ULEA UR7, UR4, UR7, 0xa ;  /* 0x0000000704077291 */ /* 0x000fe2000f8e503f */
[----:B------:R-:W-:Y:S01]  /*1e60*/  CS2R R102, SRZ ;  /* 0x0000000000667805 */ /* 0x000fe2000001ff00 */
[----:B------:R-:W-:Y:S01]  /*1e70*/  ULOP3.LUT UR5, UR5, 0x3fff, URZ, 0xc0, !UPT ;  /* 0x00003fff05057892 */ /* 0x000fe2000f8ec03f */
[----:B------:R-:W-:Y:S01]  /*1e80*/  CS2R R104, SRZ ;  /* 0x0000000000687805 */ /* 0x000fe2000001ff00 */
[----:B------:R-:W-:Y:S01]  /*1e90*/  UMOV UR9, 0x80000020 ;  /* 0x8000002000097882 */ /* 0x000fe20000000000 */
[----:B------:R-:W-:Y:S01]  /*1ea0*/  UMOV UR11, 0x80000020 ;  /* 0x80000020000b7882 */ /* 0x000fe20000000000 */
[----:B------:R-:W-:Y:S01]  /*1eb0*/  ULOP3.LUT UR5, UR5, 0x10000, URZ, 0xfc, !UPT ;  /* 0x0001000005057892 */ /* 0x000fe2000f8efc3f */
[----:B------:R-:W-:Y:S01]  /*1ec0*/  CS2R R106, SRZ ;  /* 0x00000000006a7805 */ /* 0x000fe2000001ff00 */
[----:B------:R-:W-:Y:S01]  /*1ed0*/  UMOV UR8, UR7 ;  /* 0x0000000700087c82 */ /* 0x000fe20008000000 */
[----:B------:R-:W-:Y:S01]  /*1ee0*/  CS2R R108, SRZ ;  /* 0x00000000006c7805 */ /* 0x000fe2000001ff00 */
[----:B------:R-:W-:Y:S01]  /*1ef0*/  ULEA UR6, UR4, UR5, 0x8 ;  /* 0x0000000504067291 */ /* 0x000fe2000f8e403f */
[----:B------:R-:W-:Y:S01]  /*1f00*/  CS2R R110, SRZ ;  /* 0x00000000006e7805 */ /* 0x000fe2000001ff00 */
[----:B------:R-:W-:Y:S01]  /*1f10*/  UIADD3 UR5, UR7, 0x200, URZ ;  /* 0x0000020007057890 */ /* 0x000fe2000fffe03f */
[----:B------:R-:W-:-:S02]  /*1f20*/  CS2R R112, SRZ ;  /* 0x0000000000707805 */ /* 0x000fc4000001ff00 */
[----:B------:R-:W-:Y:S02]  /*1f30*/  CS2R R114, SRZ ;  /* 0x0000000000727805 */ /* 0x000fe4000001ff00 */
[----:B------:R-:W-:Y:S02]  /*1f40*/  CS2R R132, SRZ ;  /* 0x0000000000847805 */ /* 0x000fe4000001ff00 */
[----:B------:R-:W-:Y:S01]  /*1f50*/  CS2R R130, SRZ ;  /* 0x0000000000827805 */ /* 0x000fe2000001ff00 */
[----:B------:R-:W-:Y:S01]  /*1f60*/  UMOV UR10, UR6 ;  /* 0x00000006000a7c82 */ /* 0x000fe20008000000 */
[----:B------:R-:W-:Y:S01]  /*1f70*/  CS2R R134, SRZ ;  /* 0x0000000000867805 */ /* 0x000fe2000001ff00 */
[----:B------:R-:W-:Y:S01]  /*1f80*/  QGMMA.64x64x32.F32.E4M3.E4M3 R56, gdesc[UR8], RZ, !UPT, gsb0 ;  /* 0x00e00000083879f3 */ /* 0x000fe2000c0008ff */
[----:B------:R-:W-:Y:S01]  /*1f90*/  UMOV UR8, UR5 ;  /* 0x0000000500087c82 */ /* 0x000fe20008000000 */
[----:B------:R-:W-:Y:S01]  /*1fa0*/  UMOV UR9, 0x80000020 ;  /* 0x8000002000097882 */ /* 0x000fe20000000000 */
[----:B------:R-:W-:Y:S01]  /*1fb0*/  UMOV UR5, 0x2 ;  /* 0x0000000200057882 */ /* 0x000fe20000000000 */
[----:B------:R-:W-:-:S02]  /*1fc0*/  CS2R R136, SRZ ;  /* 0x0000000000887805 */ /* 0x000fc4000001ff00 */
[----:B------:R-:W-:Y:S02]  /*1fd0*/  CS2R R138, SRZ ;  /* 0x00000000008a7805 */ /* 0x000fe4000001ff00 */
[----:B------:R-:W-:Y:S02]  /*1fe0*/  CS2R R140, SRZ ;  /* 0x00000000008c7805 */ /* 0x000fe4000001ff00 */
[----:B------:R-:W-:Y:S02]  /*1ff0*/  CS2R R142, SRZ ;  /* 0x00000000008e7805 */ /* 0x000fe4000001ff00 */
[----:B------:R-:W-:Y:S01]  /*2000*/  CS2R R144, SRZ ;  /* 0x0000000000907805 */ /* 0x000fe2000001ff00 */
[----:B------:R-:W-:Y:S01]  /*2010*/  IMAD.MOV.U32 R146, RZ, RZ, RZ ;  /* 0x000000ffff927224 */ /* 0x000fe200078e00ff */
        /* <DEDUP_REMOVED lines=15> */
[----:B------:R-:W-:Y:S02]  /*2110*/  WARPGROUP.DEPBAR.LE gsb0, 0x0 ;  /* 0x00008000000079c5 */ /* 0x000fe40000010000 */
[----:B------:R-:W-:-:S06]  /*2120*/  WARPGROUP.ARRIVE ;  /* 0x00000000000079c5 */ /* 0x000fcc0000000000 */
[----:B------:R-:W-:Y:S01]  /*2130*/  QGMMA.64x64x32.F32.E4M3.E4M3 R24, gdesc[UR8], RZ, !UPT, gsb0 ;  /* 0x00e00000081879f3 */ /* 0x000fe2000c0008ff */
[----:B------:R-:W-:Y:S02]  /*2140*/  UIADD3 UR8, UR7, 0x2, URZ ;  /* 0x0000000207087890 */ /* 0x000fe4000fffe03f */
[----:B------:R-:W-:Y:S01]  /*2150*/  UIADD3 UR10, UR6, 0x2, URZ ;  /* 0x00000002060a7890 */ /* 0x000fe2000fffe03f */
[----:B------:R-:W-:Y:S01]  /*2160*/  UMOV UR9, 0x80000020 ;  /* 0x8000002000097882 */ /* 0x000fe20000000000 */
[----:B------:R-:W-:Y:S01]  /*2170*/  UMOV UR11, 0x80000020 ;  /* 0x80000020000b7882 */ /* 0x000fe20000000000 */
[----:B------:R-:W-:Y:S01]  /*2180*/  UIADD3 UR7, UR7, 0x202, URZ ;  /* 0x0000020207077890 */ /* 0x000fe2000fffe03f */
[----:B------:R-:W-:Y:S02]  /*2190*/  ULDC UR6, c[0x0][0x50c] ;  /* 0x0001430000067ab9 */ /* 0x000fe40000000800 */
[----:B------:R-:W-:-:S04]  /*21a0*/  UISETP.NE.AND UP0, UPT, UR6, 0x2, UPT ;  /* 0x000000020600788c */ /* 0x000fc8000bf05270 */
[----:B------:R-:W-:-:S06]  /*21b0*/  USEL UR6, URZ, 0x1, UP0 ;  /* 0x000000013f067887 */ /* 0x000fcc0008000000 */
[----:B------:R-:W-:Y:S01]  /*21c0*/  ISETP.NE.AND P0, PT, RZ, UR6, PT ;  /* 0x00000006ff007c0c */ /* 0x000fe2000bf05270 */
[----:B------:R-:W-:Y:S02]  /*21d0*/  WARPGROUP.DEPBAR.LE gsb0, 0x0 ;  /* 0x00008000000079c5 */ /* 0x000fe40000010000 */
[----:B------:R-:W-:-:S06]  /*21e0*/  WARPGROUP.ARRIVE ;  /* 0x00000000000079c5 */ /* 0x000fcc0000000000 */
[----:B------:R-:W-:Y:S01]  /*21f0*/  QGMMA.64x64x32.F32.E4M3.E4M3 R56, gdesc[UR8], R56, gsb0 ;  /* 0x00e00000083879f3 */ /* 0x000fe20008000838 */
[----:B------:R-:W-:Y:S01]  /*2200*/  UMOV UR8, UR7 ;  /* 0x0000000700087c82 */ /* 0x000fe20008000000 */
[----:B------:R-:W-:Y:S01]  /*2210*/  UMOV UR9, 0x80000020 ;  /* 0x8000002000097882 */ /* 0x000fe20000000000 */
[----:B------:R-:W-:Y:S02]  /*2220*/  WARPGROUP.DEPBAR.LE gsb0, 0x0 ;  /* 0x00008000000079c5 */ /* 0x000fe40000010000 */
[----:B------:R-:W-:-:S06]  /*2230*/  WARPGROUP.ARRIVE ;  /* 0x00000000000079c5 */ /* 0x000fcc0000000000 */
[----:B------:R-:W-:Y:S03]  /*2240*/  QGMMA.64x64x32.F32.E4M3.E4M3 R24, gdesc[UR8], R24, gsb0 ;  /* 0x00e00000081879f3 */ /* 0x000fe60008000818 */
[----:B------:R-:W-:Y:S02]  /*2250*/  WARPGROUP.DEPBAR.LE gsb0, 0x0 ;  /* 0x00008000000079c5 */ /* 0x000fe40000010000 */
[----:B------:R-:W-:Y:S05]  /*2260*/  @!P0 BRA `(.L_x_26) ;  /* 0x0000000400048947 */ /* 0x000fea0003800000 */
[----:B------:R-:W-:Y:S01]  /*2270*/  FADD R163, RZ, R56 ;  /* 0x00000038ffa37221 */ /* 0x000fe20000000000 */
[----:B------:R-:W-:-:S01]  /*2280*/  FADD R162, RZ, R57 ;  /* 0x00000039ffa27221 */ /* 0x000fc20000000000 */
        /* <DEDUP_REMOVED lines=62> */
[----:B------:R-:W-:-:S06]  /*2670*/  UMOV UR5, URZ ;  /* 0x0000003f00057c82 */ /* 0x000fcc0008000000 */
.L_x_26:
[----:B------:R-:W-:-:S04]  /*2680*/  UIADD3 UR13, UR4, 0x1, URZ ;  /* 0x00000001040d7890 */ /* 0x000fc8000fffe03f */
[----:B------:R-:W-:-:S04]  /*2690*/  UISETP.NE.AND UP0, UPT, UR13, 0xa, UPT ;  /* 0x0000000a0d00788c */ /* 0x000fc8000bf05270 */
[----:B------:R-:W-:Y:S02]  /*26a0*/  USEL UR7, URZ, 0x1, UP0 ;  /* 0x000000013f077887 */ /* 0x000fe40008000000 */
[----:B------:R-:W-:Y:S02]  /*26b0*/  USEL UR13, UR13, URZ, UP0 ;  /* 0x0000003f0d0d7287 */ /* 0x000fe40008000000 */
[----:B------:R-:W-:-:S06]  /*26c0*/  ULOP3.LUT UR7, UR48, UR7, URZ, 0x3c, !UPT ;  /* 0x0000000730077292 */ /* 0x000fcc000f8e3c3f */
[----:B------:R-:W-:Y:S01]  /*26d0*/  IMAD.U32 R6, RZ, RZ, UR7 ;  /* 0x00000007ff067e24 */ /* 0x000fe2000f8e00ff */
[----:B------:R-:W-:-:S06]  /*26e0*/  UMOV UR7, 0x1 ;  /* 0x0000000100077882 */ /* 0x000fcc0000000000 */
.L_x_21:
[----:B------:R-:W-:-:S04]  /*26f0*/  UISETP.LT.AND UP0, UPT, UR49, 0x1, UPT ;  /* 0x000000013100788c */ /* 0x000fc8000bf01270 */
[----:B------:R-:W-:-:S04]  /*2700*/  USEL UR8, UR49, 0x1, UP0 ;  /* 0x0000000131087887 */ /* 0x000fc80008000000 */
[----:B------:R-:W-:-:S04]  /*2710*/  UIADD3 UR8, UR49, -UR8, URZ ;  /* 0x8000000831087290 */ /* 0x000fc8000fffe03f */
[----:B------:R-:W-:-:S06]  /*2720*/  UISETP.GE.AND UP0, UPT, UR8, 0x1, UPT ;  /* 0x000000010800788c */ /* 0x000fcc000bf06270 */
[----:B------:R-:W-:-:S13]  /*2730*/  PLOP3.LUT P0, PT, PT, PT, UP0, 0x80, 0x0 ;  /* 0x000000000000781c */ /* 0x000fda0003f0f008 */
[----:B------:R-:W-:Y:S05]  /*2740*/  @!P0 BRA `(.L_x_27) ;  /* 0x0000000800388947 */ /* 0x000fea0003800000 */
[----:B---34-:R-:W-:Y:S01]  /*2750*/  MOV R0, UR8 ;  /* 0x0000000800007c02 */ /* 0x018fe20008000f00 */
[----:B------:R-:W-:Y:S01]  /*2760*/  IMAD.U32 R3, RZ, RZ, UR4 ;  /* 0x00000004ff037e24 */ /* 0x000fe2000f8e00ff */
[----:B------:R-:W-:-:S06]  /*2770*/  ULDC UR15, c[0x0][0x50c] ;  /* 0x00014300000f7ab9 */ /* 0x000fcc0000000800 */
.L_x_35:
[----:B------:R-:W-:-:S13]  /*2780*/  ISETP.NE.AND P1, PT, R164, 0x3, PT ;  /* 0x00000003a400780c */ /* 0x000fda0003f25270 */
[----:B------:R-:W-:Y:S05]  /*2790*/  @!P1 BRA `(.L_x_28) ;  /* 0x0000000000049947 */ /* 0x000fea0003800000 */
[----:B------:R-:W-:Y:S01]  /*27a0*/  BPT.TRAP 0x1 ;  /* 0x000000040000795c */ /* 0x000fe20000300000 */
.L_x_28:
[----:B------:R-:W-:Y:S01]  /*27b0*/  ULEA UR8, UR13, UR50, 0x3 ;  /* 0x000000320d087291 */ /* 0x000fe2000f8e183f */
[----:B-12---:R-:W-:-:S08]  /*27c0*/  SHF.L.U32 R4, R6, 0x1f, RZ ;  /* 0x0000001f06047819 */ /* 0x006fd000000006ff */
[----:B------:R1:W2:Y:S01]  /*27d0*/  SYNCS.PHASECHK.TRANS64.TRYWAIT P0, [UR8], R4 ;  /* 0x00000004ff0075a7 */ /* 0x0002a20008000148 */
[----:B------:R-:W-:Y:S05]  /*27e0*/  @!P1 BRA `(.L_x_29) ;  /* 0x0000000000049947 */ /* 0x000fea0003800000 */
[----:B------:R-:W-:Y:S01]  /*27f0*/  BPT.TRAP 0x1 ;  /* 0x000000040000795c */ /* 0x000fe20000300000 */
.L_x_29:
[----:B--2---:R-:W-:Y:S05]  /*2800*/  @P0 BRA `(.L_x_30) ;  /* 0x0000000000080947 */ /* 0x004fea0003800000 */
[----:B------:R-:W2:Y:S02]  /*2810*/  SYNCS.PHASECHK.TRANS64.TRYWAIT P0, [UR8], R4 ;  /* 0x00000004ff0075a7 */ /* 0x000ea40008000148 */
[----:B--2---:R-:W-:Y:S05]  /*2820*/  @!P0 BRA `(.L_x_31) ;  /* 0x0000007000648947 */ /* 0x004fea0003800000 */
.L_x_30:
[----:B------:R-:W-:Y:S01]  /*2830*/  UIADD3 UR8, UR50, 0x2e200, URZ ;  /* 0x0002e20032087890 */ /* 0x000fe2000fffe03f */
[----:B------:R-:W-:Y:S01]  /*2840*/  WARPGROUP.ARRIVE ;  /* 0x00000000000079c5 */ /* 0x000fe20000000000 */
[----:B------:R-:W-:Y:S02]  /*2850*/  UISETP.NE.AND UP0, UPT, UR6, URZ, UPT ;  /* 0x0000003f0600728c */ /* 0x000fe4000bf05270 */
[----:B------:R-:W-:Y:S02]  /*2860*/  USHF.R.U32.HI UR8, URZ, 0x4, UR8 ;  /* 0x000000043f087899 */ /* 0x000fe40008011608 */
[----:B------:R-:W-:Y:S02]  /*2870*/  USEL UR7, UR7, URZ, !UP0 ;  /* 0x0000003f07077287 */ /* 0x000fe4000c000000 */
[----:B------:R-:W-:Y:S02]  /*2880*/  ULOP3.LUT UR8, UR8, 0x3fff, URZ, 0xc0, !UPT ;  /* 0x00003fff08087892 */ /* 0x000fe4000f8ec03f */
[----:B------:R-:W-:-:S02]  /*2890*/  ULOP3.LUT UR6, UR12, 0x10000, URZ, 0xfc, !UPT ;  /* 0x000100000c067892 */ /* 0x000fc4000f8efc3f */
[----:B------:R-:W-:Y:S02]  /*28a0*/  ULOP3.LUT UR8, UR8, 0x10000, URZ, 0xfc, !UPT ;  /* 0x0001000008087892 */ /* 0x000fe4000f8efc3f */
[----:B------:R-:W-:Y:S02]  /*28b0*/  UISETP.NE.U32.AND UP0, UPT, UR7, URZ, UPT ;  /* 0x0000003f0700728c */ /* 0x000fe4000bf05070 */
[----:B------:R-:W-:Y:S02]  /*28c0*/  ULEA UR7, UR13, UR6, 0xa ;  /* 0x000000060d077291 */ /* 0x000fe4000f8e503f */
[----:B------:R-:W-:Y:S01]  /*28d0*/  ULEA UR6, UR13, UR8, 0x8 ;  /* 0x000000080d067291 */ /* 0x000fe2000f8e403f */
[----:B------:R-:W-:Y:S01]  /*28e0*/  UMOV UR9, 0x80000020 ;  /* 0x8000002000097882 */ /* 0x000fe20000000000 */
[----:B------:R-:W-:Y:S01]  /*28f0*/  UMOV UR11, 0x80000020 ;  /* 0x80000020000b7882 */ /* 0x000fe20000000000 */
[----:B------:R-:W-:Y:S02]  /*2900*/  UIADD3 UR14, UR7, 0x200, URZ ;  /* 0x00000200070e7890 */ /* 0x000fe4000fffe03f */
[----:B------:R-:W-:-:S02]  /*2910*/  UMOV UR8, UR7 ;  /* 0x0000000700087c82 */ /* 0x000fc40008000000 */
[----:B------:R-:W-:Y:S01]  /*2920*/  UMOV UR10, UR6 ;  /* 0x00000006000a7c82 */ /* 0x000fe20008000000 */
[----:B------:R-:W-:Y:S01]  /*2930*/  UIADD3 UR5, UR5, 0x2, URZ ;  /* 0x0000000205057890 */ /* 0x000fe2000fffe03f */
[----:B------:R-:W-:Y:S01]  /*2940*/  QGMMA.64x64x32.F32.E4M3.E4M3 R56, gdesc[UR8], R56, UP0, gsb0 ;  /* 0x00e00000083879f3 */ /* 0x000fe2000b800838 */
[----:B------:R-:W-:Y:S01]  /*2950*/  UMOV UR9, 0x80000020 ;  /* 0x8000002000097882 */ /* 0x000fe20000000000 */
[----:B------:R-:W-:Y:S01]  /*2960*/  UMOV UR8, UR14 ;  /* 0x0000000e00087c82 */ /* 0x000fe20008000000 */
[----:B------:R-:W-:Y:S02]  /*2970*/  WARPGROUP.DEPBAR.LE gsb0, 0x0 ;  /* 0x00008000000079c5 */ /* 0x000fe40000010000 */
[----:B------:R-:W-:-:S06]  /*2980*/  WARPGROUP.ARRIVE ;  /* 0x00000000000079c5 */ /* 0x000fcc0000000000 */
[----:B------:R-:W-:Y:S01]  /*2990*/  QGMMA.64x64x32.F32.E4M3.E4M3 R24, gdesc[UR8], R24, UP0, gsb0 ;  /* 0x00e00000081879f3 */ /* 0x000fe2000b800818 */
[----:B------:R-:W-:Y:S02]  /*29a0*/  UIADD3 UR8, UR7, 0x2, URZ ;  /* 0x0000000207087890 */ /* 0x000fe4000fffe03f */
[----:B------:R-:W-:Y:S01]  /*29b0*/  UIADD3 UR10, UR6, 0x2, URZ ;  /* 0x00000002060a7890 */ /* 0x000fe2000fffe03f */
[----:B------:R-:W-:Y:S01]  /*29c0*/  UMOV UR9, 0x80000020 ;  /* 0x8000002000097882 */ /* 0x000fe20000000000 */
[----:B------:R-:W-:Y:S01]  /*29d0*/  UMOV UR11, 0x80000020 ;  /* 0x80000020000b7882 */ /* 0x000fe20000000000 */
[----:B------:R-:W-:Y:S02]  /*29e0*/  UIADD3 UR7, UR7, 0x202, URZ ;  /* 0x0000020207077890 */ /* 0x000fe4000fffe03f */
[----:B------:R-:W-:-:S04]  /*29f0*/  UISETP.NE.AND UP0, UPT, UR5, UR15, UPT ;  /* 0x0000000f0500728c */ /* 0x000fc8000bf05270 */
        /* <DEDUP_REMOVED lines=12> */
[----:B------:R-:W-:Y:S01]  /*2ac0*/  FADD R163, R56, R163 ;  /* 0x000000a338a37221 */ /* 0x000fe20000000000 */
[----:B------:R-:W-:-:S01]  /*2ad0*/  FADD R162, R57, R162 ;  /* 0x000000a239a27221 */ /* 0x000fc20000000000 */
        /* <DEDUP_REMOVED lines=62> */
[----:B------:R-:W-:-:S06]  /*2ec0*/  UMOV UR5, URZ ;  /* 0x0000003f00057c82 */ /* 0x000fcc0008000000 */
.L_x_32:
[----:B------:R-:W-:Y:S05]  /*2ed0*/  @!P1 BRA `(.L_x_33) ;  /* 0x0000000000049947 */ /* 0x000fea0003800000 */
[----:B------:R-:W-:Y:S01]  /*2ee0*/  BPT.TRAP 0x1 ;  /* 0x000000040000795c */ /* 0x000fe20000300000 */
.L_x_33:
[----:B------:R-:W-:-:S13]  /*2ef0*/  ISETP.NE.AND P0, PT, R22, RZ, PT ;  /* 0x000000ff1600720c */ /* 0x000fda0003f05270 */
[----:B-12---:R-:W-:-:S05]  /*2f00*/  @P0 LEA R4, R3, UR50, 0x3 ;  /* 0x0000003203040c11 */ /* 0x006fca000f8e18ff */
[----:B------:R-:W-:-:S05]  /*2f10*/  @P0 VIADD R4, R4, 0x50 ;  /* 0x0000005004040836 */ /* 0x000fca0000000000 */
[----:B------:R-:W-:-:S04]  /*2f20*/  @P0 PRMT R4, R23, 0x654, R4 ;  /* 0x0000065417040816 */ /* 0x000fc80000000004 */
[----:B------:R1:W-:Y:S01]  /*2f30*/  @P0 SYNCS.ARRIVE.TRANS64.RED.A1T0 RZ, [R4+URZ], RZ ;  /* 0x000000ff04ff09a7 */ /* 0x0003e2000810043f */
[----:B------:R-:W-:-:S13]  /*2f40*/  ISETP.GT.U32.AND P0, PT, R19, 0x1, PT ;  /* 0x000000011300780c */ /* 0x000fda0003f04070 */
[----:B-1----:R-:W-:Y:S05]  /*2f50*/  @P0 BRA `(.L_x_34) ;  /* 0x0000000000040947 */ /* 0x002fea0003800000 */
[----:B------:R-:W-:Y:S01]  /*2f60*/  BPT.TRAP 0x1 ;  /* 0x000000040000795c */ /* 0x000fe20000300000 */
.L_x_34:
[----:B------:R-:W-:Y:S01]  /*2f70*/  UIADD3 UR13, UR13, 0x1, URZ ;  /* 0x000000010d0d7890 */ /* 0x000fe2000fffe03f */
[C---:B------:R-:W-:Y:S01]  /*2f80*/  ISETP.GT.AND P1, PT, R0.reuse, 0x1, PT ;  /* 0x000000010000780c */ /* 0x040fe20003f24270 */
[----:B------:R-:W-:Y:S02]  /*2f90*/  VIADD R3, R3, 0x1 ;  /* 0x0000000103037836 */ /* 0x000fe40000000000 */
[----:B------:R-:W-:Y:S01]  /*2fa0*/  UISETP.NE.AND UP0, UPT, UR13, 0xa, UPT ;  /* 0x0000000a0d00788c */ /* 0x000fe2000bf05270 */
[----:B------:R-:W-:Y:S02]  /*2fb0*/  VIADD R0, R0, 0xffffffff ;  /* 0xffffffff00007836 */ /* 0x000fe40000000000 */
[C---:B------:R-:W-:Y:S01]  /*2fc0*/  ISETP.NE.AND P0, PT, R3.reuse, 0xa, PT ;  /* 0x0000000a0300780c */ /* 0x040fe20003f05270 */
[----:B------:R-:W-:Y:S02]  /*2fd0*/  USEL UR7, URZ, 0x1, UP0 ;  /* 0x000000013f077887 */ /* 0x000fe40008000000 */
[----:B------:R-:W-:Y:S01]  /*2fe0*/  USEL UR13, UR13, URZ, UP0 ;  /* 0x0000003f0d0d7287 */ /* 0x000fe20008000000 */
[----:B------:R-:W-:-:S03]  /*2ff0*/  SEL R3, R3, RZ, P0 ;  /* 0x000000ff03037207 */ /* 0x000fc60000000000 */
[----:B------:R-:W-:Y:S01]  /*3000*/  LOP3.LUT R6, R6, UR7, RZ, 0x3c, !PT ;  /* 0x0000000706067c12 */ /* 0x000fe2000f8e3cff */
[----:B------:R-:W-:Y:S01]  /*3010*/  UMOV UR7, 0x1 ;  /* 0x0000000100077882 */ /* 0x000fe20000000000 */
[----:B------:R-:W-:Y:S06]  /*3020*/  @P1 BRA `(.L_x_35) ;  /* 0xfffffff400d41947 */ /* 0x000fec000383ffff */
.L_x_27:
[----:B------:R-:W-:Y:S01]  /*3030*/  UISETP.NE.AND UP0, UPT, UR5, URZ, UPT ;  /* 0x0000003f0500728c */ /* 0x000fe2000bf05270 */
[----:B---34-:R-:W3:Y:S03]  /*3040*/  LDC R0, c[0x0][0x28c] ;  /* 0x0000a300ff007b82 */ /* 0x018ee60000000800 */
[----:B------:R-:W-:-:S06]  /*3050*/  USEL UR5, URZ, 0x1, !UP0 ;  /* 0x000000013f057887 */ /* 0x000fcc000c000000 */
[----:B------:R-:W-:Y:S02]  /*3060*/  ISETP.NE.AND P0, PT, RZ, UR5, PT ;  /* 0x00000005ff007c0c */ /* 0x000fe4000bf05270 */
[----:B---3--:R-:W-:-:S11]  /*3070*/  ISETP.GE.AND P1, PT, R0, 0x1, PT ;  /* 0x000000010000780c */ /* 0x008fd60003f26270 */
[----:B------:R-:W-:Y:S05]  /*3080*/  @!P0 BRA `(.L_x_36) ;  /* 0x0000000400008947 */ /* 0x000fea0003800000 */
[----:B------:R-:W-:Y:S01]  /*3090*/  FADD R163, R56, R163 ;  /* 0x000000a338a37221 */ /* 0x000fe20000000000 */
        /* <DEDUP_REMOVED lines=62> */
[----:B------:R-:W-:-:S07]  /*3480*/  FADD R100, R100, R55 ;  /* 0x0000003764647221 */ /* 0x000fce0000000000 */
.L_x_36:
[----:B------:R-:W-:Y:S05]  /*3490*/  @!P1 BRA `(.L_x_37) ;  /* 0x0000000000549947 */ /* 0x000fea0003800000 */
[----:B------:R-:W-:-:S13]  /*34a0*/  ISETP.NE.AND P0, PT, R164, 0x3, PT ;  /* 0x00000003a400780c */ /* 0x000fda0003f05270 */
[----:B------:R-:W-:Y:S05]  /*34b0*/  @!P0 BRA `(.L_x_38) ;  /* 0x0000000000048947 */ /* 0x000fea0003800000 */
[----:B------:R-:W-:Y:S01]  /*34c0*/  BPT.TRAP 0x1 ;  /* 0x000000040000795c */ /* 0x000fe20000300000 */
.L_x_38:
[----:B------:R-:W-:Y:S01]  /*34d0*/  ISETP.NE.AND P0, PT, R22, RZ, PT ;  /* 0x000000ff1600720c */ /* 0x000fe20003f05270 */
[----:B------:R-:W-:Y:S01]  /*34e0*/  BSSY B0, `(.L_x_39) ;  /* 0x000000e000007945 */ /* 0x000fe20003800000 */
[----:B------:R-:W-:-:S11]  /*34f0*/  ISETP.GT.U32.AND P1, PT, R19, 0x1, PT ;  /* 0x000000011300780c */ /* 0x000fd60003f24070 */
[----:B------:R-:W-:Y:S05]  /*3500*/  @!P0 BRA `(.L_x_40) ;  /* 0x00000000002c8947 */ /* 0x000fea0003800000 */
[----:B------:R-:W-:-:S04]  /*3510*/  UISETP.LT.AND UP0, UPT, UR49, 0x1, UPT ;  /* 0x000000013100788c */ /* 0x000fc8000bf01270 */
[----:B------:R-:W-:-:S04]  /*3520*/  USEL UR5, UR49, 0x1, UP0 ;  /* 0x0000000131057887 */ /* 0x000fc80008000000 */
[----:B------:R-:W-:-:S04]  /*3530*/  UIADD3 UR5, UR4, UR49, -UR5 ;  /* 0x0000003104057290 */ /* 0x000fc8000fffe805 */
[----:B------:R-:W-:-:S04]  /*3540*/  UIMAD.WIDE.U32 UR6, UR5, -0x33333333, URZ ;  /* 0xcccccccd050678a5 */ /* 0x000fc8000f8e003f */
[----:B------:R-:W-:-:S04]  /*3550*/  USHF.R.U32.HI UR6, URZ, 0x3, UR7 ;  /* 0x000000033f067899 */ /* 0x000fc80008011607 */
[----:B------:R-:W-:-:S04]  /*3560*/  UIMAD UR5, UR6, -0xa, UR5 ;  /* 0xfffffff6060578a4 */ /* 0x000fc8000f8e0205 */
[----:B------:R-:W-:-:S04]  /*3570*/  ULEA UR5, UR5, UR50, 0x3 ;  /* 0x0000003205057291 */ /* 0x000fc8000f8e183f */
[----:B------:R-:W-:-:S06]  /*3580*/  UIADD3 UR5, UR5, 0x50, URZ ;  /* 0x0000005005057890 */ /* 0x000fcc000fffe03f */
[----:B------:R-:W-:-:S05]  /*3590*/  IMAD.U32 R0, RZ, RZ, UR5 ;  /* 0x00000005ff007e24 */ /* 0x000fca000f8e00ff */
[----:B------:R-:W-:-:S04]  /*35a0*/  PRMT R0, R23, 0x654, R0 ;  /* 0x0000065417007816 */ /* 0x000fc80000000000 */
[----:B------:R3:W-:Y:S03]  /*35b0*/  SYNCS.ARRIVE.TRANS64.RED.A1T0 RZ, [R0+URZ], RZ ;  /* 0x000000ff00ff79a7 */ /* 0x0007e6000810043f */
.L_x_40:
[----:B------:R-:W-:Y:S05]  /*35c0*/  BSYNC B0 ;  /* 0x0000000000007941 */ /* 0x000fea0003800000 */
.L_x_39:
[----:B------:R-:W-:Y:S05]  /*35d0*/  @P1 BRA `(.L_x_37) ;  /* 0x0000000000041947 */ /* 0x000fea0003800000 */
[----:B------:R-:W-:Y:S01]  /*35e0*/  BPT.TRAP 0x1 ;  /* 0x000000040000795c */ /* 0x000fe20000300000 */
.L_x_37:
[----:B------:R-:W-:Y:S01]  /*35f0*/  UIADD3 UR6, UR50, 0x100, URZ ;  /* 0x0000010032067890 */ /* 0x000fe2000fffe03f */
[----:B------:R-:W-:Y:S01]  /*3600*/  R2UR UR46, R89 ;  /* 0x00000000592e72ca */ /* 0x000fe200000e0000 */
[----:B------:R-:W-:Y:S01]  /*3610*/  UIADD3 UR51, UR49, UR4, URZ ;  /* 0x0000000431337290 */ /* 0x000fe2000fffe03f */
[----:B------:R-:W-:Y:S01]  /*3620*/  R2UR UR45, R88 ;  /* 0x00000000582d72ca */ /* 0x000fe200000e0000 */
[----:B------:R-:W-:Y:S02]  /*3630*/  UISETP.GE.U32.AND UP1, UPT, UR49, 0xa, UPT ;  /* 0x0000000a3100788c */ /* 0x000fe4000bf26070 */
[----:B------:R-:W-:Y:S02]  /*3640*/  ULOP3.LUT UP2, URZ, UR6, 0x9f, URZ, 0xc0, !UPT ;  /* 0x0000009f063f7892 */ /* 0x000fe4000f84c03f */
[----:B------:R-:W-:-:S04]  /*3650*/  UISETP.GT.U32.AND UP0, UPT, UR51, 0x9, UPT ;  /* 0x000000093300788c */ /* 0x000fc8000bf04070 */
[----:B------:R-:W-:Y:S01]  /*3660*/  UISETP.LT.U32.AND UP0, UPT, UR49, 0xa, UP0 ;  /* 0x0000000a3100788c */ /* 0x000fe20008701070 */
[----:B------:R-:W-:Y:S01]  /*3670*/  PLOP3.LUT P0, PT, PT, PT, UP2, 0x80, 0x0 ;  /* 0x000000000000781c */ /* 0x000fe20003f0f028 */
[----:B------:R-:W-:Y:S02]  /*3680*/  USHF.L.U32 UR46, UR46, 0x8, URZ ;  /* 0x000000082e2e7899 */ /* 0x000fe4000800063f */
[----:B------:R-:W-:Y:S02]  /*3690*/  @UP1 UIMAD.WIDE.U32 UR4, UR51, -0x33333333, URZ ;  /* 0xcccccccd330418a5 */ /* 0x000fe4000f8e003f */
[----:B------:R-:W-:Y:S02]  /*36a0*/  USEL UR6, URZ, 0x1, !UP0 ;  /* 0x000000013f067887 */ /* 0x000fe4000c000000 */
[----:B------:R-:W-:Y:S02]  /*36b0*/  @UP1 USHF.R.U32.HI UR4, URZ, 0x3, UR5 ;  /* 0x000000033f041899 */ /* 0x000fe40008011605 */
[----:B------:R-:W-:-:S02]  /*36c0*/  ULOP3.LUT UR48, UR48, UR6, URZ, 0x3c, !UPT ;  /* 0x0000000630307292 */ /* 0x000fc4000f8e3c3f */
[----:B------:R-:W-:Y:S02]  /*36d0*/  USHF.L.U32 UR45, UR45, 0x6, URZ ;  /* 0x000000062d2d7899 */ /* 0x000fe4000800063f */
[----:B------:R-:W-:Y:S01]  /*36e0*/  @UP1 ULOP3.LUT UR48, UR48, 0x1, UR4, 0x78, !UPT ;  /* 0x0000000130301892 */ /* 0x000fe2000f8e7804 */
[----:B------:R-:W-:Y:S11]  /*36f0*/  @!P0 BRA `(.L_x_41) ;  /* 0x0000000000408947 */ /* 0x000ff60003800000 */
[----:B---3--:R-:W-:Y:S01]  /*3700*/  MOV R0, 0x0 ;  /* 0x0000000000007802 */ /* 0x008fe20000000f00 */
[----:B------:R-:W-:Y:S01]  /*3710*/  ULDC.64 UR4, c[0x4][0x70] ;  /* 0x01001c0000047ab9 */ /* 0x000fe20000000a00 */
[----:B------:R-:W-:Y:S01]  /*3720*/  ULDC.64 UR6, c[0x4][0x8] ;  /* 0x0100020000067ab9 */ /* 0x000fe20000000a00 */
[----:B-12---:R-:W-:Y:S01]  /*3730*/  MOV R4, UR4 ;  /* 0x0000000400047c02 */ /* 0x006fe20008000f00 */
[----:B------:R1:W2:Y:S01]  /*3740*/  LDC.64 R14, c[0x4][R0] ;  /* 0x01000000000e7b82 */ /* 0x0002a20000000a00 */
[----:B------:R-:W-:Y:S01]  /*3750*/  IMAD.U32 R5, RZ, RZ, UR5 ;  /* 0x00000005ff057e24 */ /* 0x000fe2000f8e00ff */
[----:B------:R-:W-:Y:S01]  /*3760*/  ULDC.64 UR4, c[0x4][0x78] ;  /* 0x01001e0000047ab9 */ /* 0x000fe20000000a00 */
[----:B------:R-:W-:Y:S01]  /*3770*/  IMAD.U32 R10, RZ, RZ, UR6 ;  /* 0x00000006ff0a7e24 */ /* 0x000fe2000f8e00ff */
[----:B------:R-:W-:Y:S01]  /*3780*/  MOV R8, 0x70 ;  /* 0x0000007000087802 */ /* 0x000fe20000000f00 */
[----:B------:R-:W-:Y:S02]  /*3790*/  IMAD.U32 R6, RZ, RZ, UR4 ;  /* 0x00000004ff067e24 */ /* 0x000fe4000f8e00ff */
[----:B------:R-:W-:-:S02]  /*37a0*/  IMAD.U32 R7, RZ, RZ, UR5 ;  /* 0x00000005ff077e24 */ /* 0x000fc4000f8e00ff */
[----:B------:R-:W-:Y:S02]  /*37b0*/  IMAD.U32 R11, RZ, RZ, UR7 ;  /* 0x00000007ff0b7e24 */ /* 0x000fe4000f8e00ff */
[----:B------:R-:W-:Y:S02]  /*37c0*/  IMAD.MOV.U32 R12, RZ, RZ, 0x1 ;  /* 0x00000001ff0c7424 */ /* 0x000fe400078e00ff */
[----:B-1----:R-:W-:-:S07]  /*37d0*/  IMAD.MOV.U32 R13, RZ, RZ, RZ ;  /* 0x000000ffff0d7224 */ /* 0x002fce00078e00ff */
[----:B------:R-:W-:-:S07]  /*37e0*/  LEPC R20, `(.L_x_41) ;  /* 0x000000001014794e */ /* 0x000fce0000000000 */
[----:B--2---:R-:W-:Y:S05]  /*37f0*/  CALL.ABS.NOINC R14 ;  /* 0x000000000e007343 */ /* 0x004fea0003c00000 */
.L_x_41:
[----:B------:R-:W-:-:S04]  /*3800*/  UIADD3 UR4, UR50, 0x4100, URZ ;  /* 0x0000410032047890 */ /* 0x000fc8000fffe03f */
[----:B------:R-:W-:-:S06]  /*3810*/  ULOP3.LUT UP0, URZ, UR4, 0x9f, URZ, 0xc0, !UPT ;  /* 0x0000009f043f7892 */ /* 0x000fcc000f80c03f */
[----:B------:R-:W-:-:S13]  /*3820*/  PLOP3.LUT P0, PT, PT, PT, UP0, 0x80, 0x0 ;  /* 0x000000000000781c */ /* 0x000fda0003f0f008 */
[----:B------:R-:W-:Y:S05]  /*3830*/  @!P0 BRA `(.L_x_42) ;  /* 0x0000000000408947 */ /* 0x000fea0003800000 */
[----:B---3--:R-:W-:Y:S01]  /*3840*/  MOV R0, 0x0 ;  /* 0x0000000000007802 */ /* 0x008fe20000000f00 */
[----:B------:R-:W-:Y:S01]  /*3850*/  ULDC.64 UR4, c[0x4][0x70] ;  /* 0x01001c0000047ab9 */ /* 0x000fe20000000a00 */
[----:B------:R-:W-:Y:S01]  /*3860*/  ULDC.64 UR6, c[0x4][0x78] ;  /* 0x01001e0000067ab9 */ /* 0x000fe20000000a00 */
[----:B-12---:R-:W-:Y:S01]  /*3870*/  IMAD.U32 R4, RZ, RZ, UR4 ;  /* 0x00000004ff047e24 */ /* 0x006fe2000f8e00ff */
[----:B------:R1:W2:Y:S01]  /*3880*/  LDC.64 R14, c[0x4][R0] ;  /* 0x01000000000e7b82 */ /* 0x0002a20000000a00 */
[----:B------:R-:W-:Y:S01]  /*3890*/  IMAD.U32 R5, RZ, RZ, UR5 ;  /* 0x00000005ff057e24 */ /* 0x000fe2000f8e00ff */
[----:B------:R-:W-:Y:S01]  /*38a0*/  ULDC.64 UR4, c[0x4][0x10] ;  /* 0x0100040000047ab9 */ /* 0x000fe20000000a00 */
[----:B------:R-:W-:Y:S01]  /*38b0*/  IMAD.U32 R6, RZ, RZ, UR6 ;  /* 0x00000006ff067e24 */ /* 0x000fe2000f8e00ff */
[----:B------:R-:W-:Y:S01]  /*38c0*/  MOV R7, UR7 ;  /* 0x0000000700077c02 */ /* 0x000fe20008000f00 */
[----:B------:R-:W-:Y:S02]  /*38d0*/  IMAD.U32 R10, RZ, RZ, UR4 ;  /* 0x00000004ff0a7e24 */ /* 0x000fe4000f8e00ff */
[----:B------:R-:W-:-:S02]  /*38e0*/  IMAD.U32 R11, RZ, RZ, UR5 ;  /* 0x00000005ff0b7e24 */ /* 0x000fc4000f8e00ff */
[----:B------:R-:W-:Y:S02]  /*38f0*/  IMAD.MOV.U32 R8, RZ, RZ, 0x70 ;  /* 0x00000070ff087424 */ /* 0x000fe400078e00ff */
[----:B------:R-:W-:Y:S02]  /*3900*/  IMAD.MOV.U32 R12, RZ, RZ, 0x1 ;  /* 0x00000001ff0c7424 */ /* 0x000fe400078e00ff */
[----:B-1----:R-:W-:-:S07]  /*3910*/  IMAD.MOV.U32 R13, RZ, RZ, RZ ;  /* 0x000000ffff0d7224 */ /* 0x002fce00078e00ff */
[----:B------:R-:W-:-:S07]  /*3920*/  LEPC R20, `(.L_x_42) ;  /* 0x000000001014794e */ /* 0x000fce0000000000 */
[----:B--2---:R-:W-:Y:S05]  /*3930*/  CALL.ABS.NOINC R14 ;  /* 0x000000000e007343 */ /* 0x004fea0003c00000 */
.L_x_42:
[----:B------:R-:W4:Y:S01]  /*3940*/  LDC.64 R14, c[0x0][0x590] ;  /* 0x00016400ff0e7b82 */ /* 0x000f220000000a00 */
[----:B---3--:R-:W-:Y:S01]  /*3950*/  SHF.R.U32.HI R0, RZ, 0x2, R18 ;  /* 0x00000002ff007819 */ /* 0x008fe20000011612 */
[----:B------:R-:W-:Y:S01]  /*3960*/  ULDC UR4, c[0x0][0x284] ;  /* 0x0000a10000047ab9 */ /* 0x000fe20000000800 */
[----:B------:R-:W-:Y:S02]  /*3970*/  LOP3.LUT R7, R18, 0xe0, RZ, 0xc0, !PT ;  /* 0x000000e012077812 */ /* 0x000fe400078ec0ff */
[----:B------:R-:W-:Y:S02]  /*3980*/  LOP3.LUT R9, R0, 0x7, RZ, 0xc0, !PT ;  /* 0x0000000700097812 */ /* 0x000fe400078ec0ff */
[----:B------:R-:W-:Y:S01]  /*3990*/  LOP3.LUT R3, R18, 0x3, RZ, 0xc0, !PT ;  /* 0x0000000312037812 */ /* 0x000fe200078ec0ff */
[----:B-12---:R-:W1:Y:S01]  /*39a0*/  LDC R4, c[0x0][0x288] ;  /* 0x0000a200ff047b82 */ /* 0x006e620000000800 */
[----:B------:R-:W-:-:S04]  /*39b0*/  SHF.R.U32.HI R0, RZ, 0x1, R7 ;  /* 0x00000001ff007819 */ /* 0x000fc80000011607 */
[----:B------:R-:W-:-:S05]  /*39c0*/  IADD3 R0, -R0, UR4, -R9 ;  /* 0x0000000400007c10 */ /* 0x000fca000fffe909 */
[----:B------:R-:W-:Y:S01]  /*39d0*/  IMAD R89, R89, -0x100, R0 ;  /* 0xffffff0059597824 */ /* 0x000fe200078e0200 */
[----:B----4-:R-:W-:-:S04]  /*39e0*/  ISETP.NE.U32.AND P2, PT, R14, RZ, PT ;  /* 0x000000ff0e00720c */ /* 0x010fc80003f45070 */
[----:B------:R-:W-:Y:S01]  /*39f0*/  ISETP.NE.AND.EX P2, PT, R15, RZ, PT, P2 ;  /* 0x000000ff0f00720c */ /* 0x000fe20003f45320 */
[----:B-1----:R-:W-:-:S04]  /*3a00*/  IMAD R3, R3, -0x2, R4 ;  /* 0xfffffffe03037824 */ /* 0x002fc800078e0204 */
[----:B------:R-:W-:-:S08]  /*3a10*/  IMAD R88, R88, -0x40, R3 ;  /* 0xffffffc058587824 */ /* 0x000fd000078e0203 */
[----:B------:R-:W-:Y:S05]  /*3a20*/  @!P2 BRA `(.L_x_43) ;  /* 0x000000000054a947 */ /* 0x000fea0003800000 */
[----:B------:R-:W-:Y:S02]  /*3a30*/  ULDC.64 UR4, c[0x0][0x588] ;  /* 0x0001620000047ab9 */ /* 0x000fe40000000a00 */
[----:B------:R-:W-:-:S04]  /*3a40*/  ISETP.NE.U32.AND P0, PT, RZ, UR4, PT ;  /* 0x00000004ff007c0c */ /* 0x000fc8000bf05070 */
[----:B------:R-:W-:-:S13]  /*3a50*/  ISETP.NE.AND.EX P0, PT, RZ, UR5, PT, P0 ;  /* 0x00000005ff007c0c */ /* 0x000fda000bf05300 */
[----:B------:R-:W-:Y:S05]  /*3a60*/  @!P0 BRA `(.L_x_44) ;  /* 0x0000000000288947 */ /* 0x000fea0003800000 */
[----:B------:R-:W1:Y:S01]  /*3a70*/  LDC.64 R4, c[0x0][0x588] ;  /* 0x00016200ff047b82 */ /* 0x000e620000000a00 */
[----:B------:R-:W-:-:S04]  /*3a80*/  IMAD R3, R14, UR47, RZ ;  /* 0x0000002f0e037c24 */ /* 0x000fc8000f8e02ff */
[----:B-1----:R-:W-:-:S05]  /*3a90*/  IMAD.WIDE R4, R3, 0x4, R4 ;  /* 0x0000000403047825 */ /* 0x002fca00078e0204 */
[----:B------:R-:W2:Y:S01]  /*3aa0*/  LDG.E R91, desc[UR40][R4.64] ;  /* 0x00000028045b7981 */ /* 0x000ea2000c1e1900 */
[----:B------:R-:W-:Y:S01]  /*3ab0*/  MOV R90, 0x1 ;  /* 0x00000001005a7802 */ /* 0x000fe20000000f00 */
[----:B------:R-:W-:Y:S02]  /*3ac0*/  IMAD.MOV.U32 R94, RZ, RZ, 0x1 ;  /* 0x00000001ff5e7424 */ /* 0x000fe400078e00ff */
[----:B------:R-:W-:Y:S02]  /*3ad0*/  IMAD.MOV.U32 R95, RZ, RZ, 0x1 ;  /* 0x00000001ff5f7424 */ /* 0x000fe400078e00ff */
[--C-:B--2---:R-:W-:Y:S02]  /*3ae0*/  IMAD.MOV.U32 R96, RZ, RZ, R91.reuse ;  /* 0x000000ffff607224 */ /* 0x104fe400078e005b */
[----:B------:R-:W-:Y:S01]  /*3af0*/  IMAD.MOV.U32 R147, RZ, RZ, R91 ;  /* 0x000000ffff937224 */ /* 0x000fe200078e005b */
[----:B------:R-:W-:Y:S06]  /*3b00*/  BRA `(.L_x_43) ;  /* 0x00000000001c7947 */ /* 0x000fec0003800000 */
.L_x_44:
[----:B------:R-:W-:Y:S01]  /*3b10*/  ULDC UR4, c[0x0][0x580] ;  /* 0x0001600000047ab9 */ /* 0x000fe20000000800 */
[----:B------:R-:W-:Y:S01]  /*3b20*/  IMAD.MOV.U32 R90, RZ, RZ, 0x1 ;  /* 0x00000001ff5a7424 */ /* 0x000fe200078e00ff */
[----:B------:R-:W-:Y:S01]  /*3b30*/  MOV R94, 0x1 ;  /* 0x00000001005e7802 */ /* 0x000fe20000000f00 */
[----:B------:R-:W-:Y:S02]  /*3b40*/  IMAD.MOV.U32 R95, RZ, RZ, 0x1 ;  /* 0x00000001ff5f7424 */ /* 0x000fe400078e00ff */
[----:B------:R-:W-:Y:S02]  /*3b50*/  IMAD.U32 R91, RZ, RZ, UR4 ;  /* 0x00000004ff5b7e24 */ /* 0x000fe4000f8e00ff */
[----:B------:R-:W-:Y:S02]  /*3b60*/  IMAD.U32 R96, RZ, RZ, UR4 ;  /* 0x00000004ff607e24 */ /* 0x000fe4000f8e00ff */
[----:B------:R-:W-:-:S07]  /*3b70*/  IMAD.U32 R147, RZ, RZ, UR4 ;  /* 0x00000004ff937e24 */ /* 0x000fce000f8e00ff */
.L_x_43:
[----:B------:R-:W1:Y:S02]  /*3b80*/  LDC.64 R10, c[0x0][0x5b0] ;  /* 0x00016c00ff0a7b82 */ /* 0x000e640000000a00 */
[----:B-1----:R-:W-:-:S04]  /*3b90*/  ISETP.NE.U32.AND P0, PT, R10, RZ, PT ;  /* 0x000000ff0a00720c */ /* 0x002fc80003f05070 */
[----:B------:R-:W-:-:S13]  /*3ba0*/  ISETP.NE.AND.EX P0, PT, R11, RZ, PT, P0 ;  /* 0x000000ff0b00720c */ /* 0x000fda0003f05300 */
        /* <DEDUP_REMOVED lines=8> */
[----:B------:R1:W5:Y:S01]  /*3c30*/  LDG.E R93, desc[UR40][R4.64] ;  /* 0x00000028045d7981 */ /* 0x000362000c1e1900 */
[----:B------:R-:W-:Y:S05]  /*3c40*/  BRA `(.L_x_45) ;  /* 0x0000000000087947 */ /* 0x000fea0003800000 */
.L_x_46:
[----:B------:R-:W-:Y:S02]  /*3c50*/  ULDC UR4, c[0x0][0x5a0] ;  /* 0x0001680000047ab9 */ /* 0x000fe40000000800 */
[----:B------:R-:W-:-:S07]  /*3c60*/  IMAD.U32 R93, RZ, RZ, UR4 ;  /* 0x00000004ff5d7e24 */ /* 0x000fce000f8e00ff */
.L_x_45:
[----:B------:R-:W2:Y:S01]  /*3c70*/  LDC.64 R12, c[0x0][0x5c0] ;  /* 0x00017000ff0c7b82 */ /* 0x000ea20000000a00 */
[----:B------:R-:W-:Y:S01]  /*3c80*/  ULDC.64 UR4, c[0x0][0x588] ;  /* 0x0001620000047ab9 */ /* 0x000fe20000000a00 */
[----:B------:R-:W-:Y:S02]  /*3c90*/  ISETP.EQ.U32.AND P3, PT, R14, RZ, PT ;  /* 0x000000ff0e00720c */ /* 0x000fe40003f62070 */
[----:B------:R-:W-:Y:S02]  /*3ca0*/  ISETP.NE.U32.AND P4, PT, RZ, UR4, PT ;  /* 0x00000004ff007c0c */ /* 0x000fe4000bf85070 */
[----:B------:R-:W-:Y:S02]  /*3cb0*/  LOP3.LUT P5, RZ, R95, 0xff, RZ, 0xc0, !PT ;  /* 0x000000ff5fff7812 */ /* 0x000fe400078ac0ff */
[----:B------:R-:W3:Y:S01]  /*3cc0*/  LDC R10, c[0x0][0x5c8] ;  /* 0x00017200ff0a7b82 */ /* 0x000ee20000000800 */
[----:B------:R-:W-:Y:S02]  /*3cd0*/  ISETP.NE.AND.EX P4, PT, RZ, UR5, PT, P4 ;  /* 0x00000005ff007c0c */ /* 0x000fe4000bf85340 */
[----:B------:R-:W-:-:S02]  /*3ce0*/  FSEL R0, R147, R96, !P5 ;  /* 0x0000006093007208 */ /* 0x000fc40006800000 */
[----:B------:R-:W-:Y:S02]  /*3cf0*/  ISETP.EQ.OR.EX P3, PT, R15, RZ, !P4, P3 ;  /* 0x000000ff0f00720c */ /* 0x000fe40006762730 */
[----:B------:R-:W-:Y:S02]  /*3d00*/  PLOP3.LUT P1, PT, PT, PT, PT, 0x8, 0x0 ;  /* 0x000000000000781c */ /* 0x000fe40003f2e170 */
[----:B------:R-:W-:Y:S02]  /*3d10*/  PLOP3.LUT P4, PT, P4, PT, PT, 0x8, 0x0 ;  /* 0x000000000000781c */ /* 0x000fe4000278e170 */
[C---:B------:R-:W-:Y:S02]  /*3d20*/  FSEL R96, R91.reuse, R96, !P2 ;  /* 0x000000605b607208 */ /* 0x040fe40005000000 */
[----:B------:R-:W-:Y:S02]  /*3d30*/  FSEL R0, R91, R0, !P2 ;  /* 0x000000005b007208 */ /* 0x000fe40005000000 */
[----:B--2---:R-:W-:-:S04]  /*3d40*/  ISETP.NE.U32.AND P0, PT, R12, RZ, PT ;  /* 0x000000ff0c00720c */ /* 0x004fc80003f05070 */
[----:B------:R-:W-:-:S04]  /*3d50*/  ISETP.NE.AND.EX P0, PT, R13, RZ, PT, P0 ;  /* 0x000000ff0d00720c */ /* 0x000fc80003f05300 */
[----:B---3--:R-:W-:Y:S01]  /*3d60*/  FSEL R10, R10, RZ, !P0 ;  /* 0x000000ff0a0a7208 */ /* 0x008fe20004000000 */
[----:B------:R-:W-:Y:S08]  /*3d70*/  @!P3 BRA `(.L_x_47) ;  /* 0x00000000003cb947 */ /* 0x000ff00003800000 */
[----:B------:R-:W-:Y:S04]  /*3d80*/  BSSY B0, `(.L_x_47) ;  /* 0x000000e000007945 */ /* 0x000fe80003800000 */
[----:B------:R-:W-:Y:S05]  /*3d90*/  @!P2 BRA `(.L_x_48) ;  /* 0x000000000024a947 */ /* 0x000fea0003800000 */
[----:B------:R-:W-:Y:S02]  /*3da0*/  LOP3.LUT P3, RZ, R94, 0xff, RZ, 0xc0, !PT ;  /* 0x000000ff5eff7812 */ /* 0x000fe4000786c0ff */
[----:B------:R-:W-:Y:S02]  /*3db0*/  PLOP3.LUT P1, PT, P4, PT, PT, 0x80, 0x0 ;  /* 0x000000000000781c */ /* 0x000fe4000272f070 */
[----:B------:R-:W-:-:S09]  /*3dc0*/  PRMT R95, RZ, 0x7610, R95 ;  /* 0x00007610ff5f7816 */ /* 0x000fd2000000005f */
[----:B------:R-:W-:Y:S05]  /*3dd0*/  @!P3 BRA `(.L_x_49) ;  /* 0x000000000020b947 */ /* 0x000fea0003800000 */
[----:B------:R-:W-:Y:S01]  /*3de0*/  FSETP.EQ.AND P1, PT, R91, RZ, PT ;  /* 0x000000ff5b00720b */ /* 0x000fe20003f22000 */
[----:B------:R-:W-:Y:S01]  /*3df0*/  IMAD.MOV.U32 R0, RZ, RZ, R91 ;  /* 0x000000ffff007224 */ /* 0x000fe200078e005b */
[----:B------:R-:W-:Y:S02]  /*3e00*/  MOV R96, R91 ;  /* 0x0000005b00607202 */ /* 0x000fe40000000f00 */
[----:B------:R-:W-:Y:S01]  /*3e10*/  PRMT R95, R94, 0x7610, R95 ;  /* 0x000076105e5f7816 */ /* 0x000fe2000000005f */
[----:B------:R-:W-:Y:S08]  /*3e20*/  BRA `(.L_x_49) ;  /* 0x00000000000c7947 */ /* 0x000ff00003800000 */
.L_x_48:
[----:B------:R-:W-:Y:S01]  /*3e30*/  FSETP.EQ.AND P1, PT, R91, RZ, PT ;  /* 0x000000ff5b00720b */ /* 0x000fe20003f22000 */
[--C-:B------:R-:W-:Y:S02]  /*3e40*/  IMAD.MOV.U32 R96, RZ, RZ, R91.reuse ;  /* 0x000000ffff607224 */ /* 0x100fe400078e005b */
[----:B------:R-:W-:-:S10]  /*3e50*/  IMAD.MOV.U32 R0, RZ, RZ, R91 ;  /* 0x000000ffff007224 */ /* 0x000fd400078e005b */
.L_x_49:
[----:B------:R-:W-:Y:S05]  /*3e60*/  BSYNC B0 ;  /* 0x0000000000007941 */ /* 0x000fea0003800000 */
.L_x_47:
[----:B------:R-:W-:Y:S04]  /*3e70*/  BSSY B0, `(.L_x_50) ;  /* 0x000000f000007945 */ /* 0x000fe80003800000 */
[----:B------:R-:W-:Y:S05]  /*3e80*/  @!P2 BRA `(.L_x_51) ;  /* 0x000000000028a947 */ /* 0x000fea0003800000 */
[----:B------:R-:W-:Y:S02]  /*3e90*/  LOP3.LUT P2, RZ, R90, 0xff, RZ, 0xc0, !PT ;  /* 0x000000ff5aff7812 */ /* 0x000fe4000784c0ff */
[----:B------:R-:W-:Y:S02]  /*3ea0*/  PRMT R94, RZ, 0x7610, R94 ;  /* 0x00007610ff5e7816 */ /* 0x000fe4000000005e */
[----:B------:R-:W-:-:S09]  /*3eb0*/  PRMT R95, RZ, 0x7610, R95 ;  /* 0x00007610ff5f7816 */ /* 0x000fd2000000005f */
[----:B------:R-:W-:Y:S05]  /*3ec0*/  @!P2 BRA `(.L_x_52) ;  /* 0x000000000024a947 */ /* 0x000fea0003800000 */
[----:B------:R-:W-:Y:S01]  /*3ed0*/  FSETP.EQ.AND P4, PT, R91, RZ, PT ;  /* 0x000000ff5b00720b */ /* 0x000fe20003f82000 */
[--C-:B------:R-:W-:Y:S01]  /*3ee0*/  IMAD.MOV.U32 R96, RZ, RZ, R91.reuse ;  /* 0x000000ffff607224 */ /* 0x100fe200078e005b */
[C---:B------:R-:W-:Y:S01]  /*3ef0*/  PRMT R94, R90.reuse, 0x7610, R94 ;  /* 0x000076105a5e7816 */ /* 0x040fe2000000005e */
[----:B------:R-:W-:Y:S01]  /*3f00*/  IMAD.MOV.U32 R0, RZ, RZ, R91 ;  /* 0x000000ffff007224 */ /* 0x000fe200078e005b */
[----:B------:R-:W-:Y:S01]  /*3f10*/  PRMT R95, R90, 0x7610, R95 ;  /* 0x000076105a5f7816 */ /* 0x000fe2000000005f */
[----:B------:R-:W-:Y:S08]  /*3f20*/  BRA `(.L_x_52) ;  /* 0x00000000000c7947 */ /* 0x000ff00003800000 */
.L_x_51:
[----:B------:R-:W-:Y:S01]  /*3f30*/  FSETP.EQ.AND P4, PT, R91, RZ, PT ;  /* 0x000000ff5b00720b */ /* 0x000fe20003f82000 */
[----:B------:R-:W-:Y:S01]  /*3f40*/  IMAD.MOV.U32 R0, RZ, RZ, R91 ;  /* 0x000000ffff007224 */ /* 0x000fe200078e005b */
[----:B------:R-:W-:-:S11]  /*3f50*/  MOV R96, R91 ;  /* 0x0000005b00607202 */ /* 0x000fd60000000f00 */
.L_x_52:
[----:B------:R-:W-:Y:S05]  /*3f60*/  BSYNC B0 ;  /* 0x0000000000007941 */ /* 0x000fea0003800000 */
.L_x_50:
[--C-:B------:R-:W-:Y:S01]  /*3f70*/  IMAD.MOV.U32 R6, RZ, RZ, R10.reuse ;  /* 0x000000ffff067224 */ /* 0x100fe200078e000a */
[----:B-1----:R-:W-:Y:S01]  /*3f80*/  MOV R4, R10 ;  /* 0x0000000a00047202 */ /* 0x002fe20000000f00 */
[----:B------:R-:W-:Y:S02]  /*3f90*/  IMAD.MOV.U32 R8, RZ, RZ, R10 ;  /* 0x000000ffff087224 */ /* 0x000fe400078e000a */
[----:B------:R-:W-:Y:S02]  /*3fa0*/  IMAD.MOV.U32 R5, RZ, RZ, RZ ;  /* 0x000000ffff057224 */ /* 0x000fe400078e00ff */
[----:B------:R-:W-:Y:S01]  /*3fb0*/  IMAD.MOV.U32 R3, RZ, RZ, RZ ;  /* 0x000000ffff037224 */ /* 0x000fe200078e00ff */
[----:B------:R-:W-:Y:S06]  /*3fc0*/  @!P0 BRA `(.L_x_53) ;  /* 0x0000000000888947 */ /* 0x000fec0003800000 */
[----:B------:R-:W-:Y:S01]  /*3fd0*/  SHF.R.U32.HI R7, RZ, 0x5, R7 ;  /* 0x00000005ff077819 */ /* 0x000fe20000011607 */
[----:B------:R-:W1:Y:S01]  /*3fe0*/  LDC.64 R10, c[0x0][0x5d0] ;  /* 0x00017400ff0a7b82 */ /* 0x000e620000000a00 */
[----:B------:R-:W-:Y:S01]  /*3ff0*/  USHF.R.S32.HI UR4, URZ, 0x1f, UR47 ;  /* 0x0000001f3f047899 */ /* 0x000fe2000801142f */
[----:B------:R-:W-:Y:S02]  /*4000*/  ISETP.GE.AND P0, PT, R88, 0x1, PT ;  /* 0x000000015800780c */ /* 0x000fe40003f06270 */
[----:B------:R-:W-:Y:S02]  /*4010*/  IMAD.SHL.U32 R6, R7, 0x10, RZ ;  /* 0x0000001007067824 */ /* 0x000fe400078e00ff */
[C---:B------:R-:W-:Y:S02]  /*4020*/  ISETP.LT.OR P2, PT, R89.reuse, 0x9, !P0 ;  /* 0x000000095900780c */ /* 0x040fe40004741670 */
[----:B------:R-:W-:Y:S02]  /*4030*/  ISETP.LT.OR P5, PT, R89, 0x1, !P0 ;  /* 0x000000015900780c */ /* 0x000fe400047a1670 */
[----:B------:R-:W-:-:S05]  /*4040*/  LOP3.LUT R6, R6, 0xfffffff0, R9, 0xe2, !PT ;  /* 0xfffffff006067812 */ /* 0x000fca00078ee209 */
[----:B------:R-:W-:-:S05]  /*4050*/  VIADD R6, R6, UR46 ;  /* 0x0000002e06067c36 */ /* 0x000fca0008000000 */
[--C-:B------:R-:W-:Y:S01]  /*4060*/  SHF.R.S32.HI R7, RZ, 0x1f, R6.reuse ;  /* 0x0000001fff077819 */ /* 0x100fe20000011406 */
[C---:B-1----:R-:W-:Y:S02]  /*4070*/  IMAD R4, R10.reuse, UR4, RZ ;  /* 0x000000040a047c24 */ /* 0x042fe4000f8e02ff */
[----:B------:R-:W-:-:S04]  /*4080*/  IMAD.WIDE.U32 R6, R10, UR47, R6 ;  /* 0x0000002f0a067c25 */ /* 0x000fc8000f8e0006 */
[----:B------:R-:W-:Y:S01]  /*4090*/  IMAD R4, R11, UR47, R4 ;  /* 0x0000002f0b047c24 */ /* 0x000fe2000f8e0204 */
[----:B------:R-:W-:-:S04]  /*40a0*/  IADD3 R6, P3, R6, R12, RZ ;  /* 0x0000000c06067210 */ /* 0x000fc80007f7e0ff */
[----:B------:R-:W-:Y:S01]  /*40b0*/  IADD3.X R7, R13, R7, R4, P3, !PT ;  /* 0x000000070d077210 */ /* 0x000fe20001ffe404 */
[----:B------:R-:W-:Y:S01]  /*40c0*/  IMAD.MOV.U32 R4, RZ, RZ, RZ ;  /* 0x000000ffff047224 */ /* 0x000fe200078e00ff */
[----:B------:R-:W-:-:S03]  /*40d0*/  ISETP.LT.OR P3, PT, R89, 0x81, !P0 ;  /* 0x000000815900780c */ /* 0x000fc60004761670 */
[----:B------:R-:W2:Y:S04]  /*40e0*/  @!P2 LDG.E.U8 R8, desc[UR40][R6.64+0x8] ;  /* 0x000008280608a981 */ /* 0x000ea8000c1e1100 */
[----:B------:R-:W3:Y:S01]  /*40f0*/  @!P5 LDG.E.U8 R4, desc[UR40][R6.64] ;  /* 0x000000280604d981 */ /* 0x000ee2000c1e1100 */
[----:B------:R-:W-:-:S05]  /*4100*/  ISETP.LT.OR P0, PT, R89, 0x89, !P0 ;  /* 0x000000895900780c */ /* 0x000fca0004701670 */
[----:B------:R-:W4:Y:S08]  /*4110*/  @!P3 LDG.E.U8 R10, desc[UR40][R6.64+0x80] ;  /* 0x00008028060ab981 */ /* 0x000f30000c1e1100 */
[----:B------:R-:W4:Y:S01]  /*4120*/  @!P0 LDG.E.U8 R11, desc[UR40][R6.64+0x88] ;  /* 0x00008828060b8981 */ /* 0x000f22000c1e1100 */
[----:B--2---:R-:W-:-:S05]  /*4130*/  @!P2 IMAD.SHL.U32 R9, R8, 0x100, RZ ;  /* 0x000001000809a824 */ /* 0x004fca00078e00ff */
[----:B---3--:R-:W-:-:S04]  /*4140*/  @!P2 LOP3.LUT R4, R4, R9, RZ, 0xfc, !PT ;  /* 0x000000090404a212 */ /* 0x008fc800078efcff */
[----:B------:R-:W-:-:S05]  /*4150*/  @!P3 LOP3.LUT R9, R4, 0xff00ffff, RZ, 0xc0, !PT ;  /* 0xff00ffff0409b812 */ /* 0x000fca00078ec0ff */
[----:B----4-:R-:W-:-:S05]  /*4160*/  @!P3 IMAD R4, R10, 0x10000, R9 ;  /* 0x000100000a04b824 */ /* 0x010fca00078e0209 */
[----:B------:R-:W-:-:S04]  /*4170*/  @!P0 LOP3.LUT R8, R4, 0xffffff, RZ, 0xc0, !PT ;  /* 0x00ffffff04088812 */ /* 0x000fc800078ec0ff */
[----:B------:R-:W-:-:S04]  /*4180*/  @!P0 PRMT R4, R11, 0x654, R8 ;  /* 0x000006540b048816 */ /* 0x000fc80000000008 */
[-C--:B------:R-:W-:Y:S02]  /*4190*/  F2FP.F16.E4M3.UNPACK_B R7, R4.reuse ;  /* 0x00000004ff07723e */ /* 0x080fe400020006ff */
[----:B------:R-:W-:-:S03]  /*41a0*/  F2FP.F16.E4M3.UNPACK_B R9, R4.H1 ;  /* 0x00000004ff09723e */ /* 0x000fc600030006ff */
[--C-:B------:R-:W-:Y:S02]  /*41b0*/  HADD2.F32 R4, -RZ, R7.reuse.H0_H0 ;  /* 0x20000007ff047230 */ /* 0x100fe40000004100 */
[----:B------:R-:W-:Y:S02]  /*41c0*/  HADD2.F32 R8, -RZ, R7.H1_H1 ;  /* 0x30000007ff087230 */ /* 0x000fe40000004100 */
[--C-:B------:R-:W-:Y:S02]  /*41d0*/  HADD2.F32 R6, -RZ, R9.reuse.H0_H0 ;  /* 0x20000009ff067230 */ /* 0x100fe40000004100 */
[----:B------:R-:W-:-:S07]  /*41e0*/  HADD2.F32 R10, -RZ, R9.H1_H1 ;  /* 0x30000009ff0a7230 */ /* 0x000fce0000004100 */
.L_x_53:
[----:B------:R-:W-:Y:S01]  /*41f0*/  BSSY B0, `(.L_x_54) ;  /* 0x0000041000007945 */ /* 0x000fe20003800000 */
[----:B------:R-:W-:Y:S01]  /*4200*/  MOV R9, RZ ;  /* 0x000000ff00097202 */ /* 0x000fe20000000f00 */
[----:B------:R-:W-:Y:S02]  /*4210*/  IMAD.MOV.U32 R7, RZ, RZ, RZ ;  /* 0x000000ffff077224 */ /* 0x000fe400078e00ff */
[----:B------:R-:W-:Y:S05]  /*4220*/  @P1 BRA `(.L_x_55) ;  /* 0x0000000000f41947 */ /* 0x000fea0003800000 */
[----:B------:R-:W-:-:S13]  /*4230*/  ISETP.NE.AND P2, PT, R92, 0x3, PT ;  /* 0x000000035c00780c */ /* 0x000fda0003f45270 */
[----:B------:R-:W-:Y:S05]  /*4240*/  @!P2 BRA `(.L_x_56) ;  /* 0x000000000004a947 */ /* 0x000fea0003800000 */
[----:B------:R-:W-:Y:S01]  /*4250*/  BPT.TRAP 0x1 ;  /* 0x000000040000795c */ /* 0x000fe20000300000 */
.L_x_56:
[----:B------:R-:W-:Y:S01]  /*4260*/  LEA R26, R98, UR50, 0x3 ;  /* 0x00000032621a7c11 */ /* 0x000fe2000f8e18ff */
[----:B------:R-:W-:Y:S01]  /*4270*/  BSSY B1, `(.L_x_57) ;  /* 0x0000006000017945 */ /* 0x000fe20003800000 */
[----:B------:R-:W-:Y:S01]  /*4280*/  SHF.L.U32 R7, R97, 0x1f, RZ ;  /* 0x0000001f61077819 */ /* 0x000fe200000006ff */
[----:B------:R-:W-:Y:S02]  /*4290*/  IMAD.MOV.U32 R5, RZ, RZ, RZ ;  /* 0x000000ffff057224 */ /* 0x000fe400078e00ff */
[----:B------:R-:W-:Y:S01]  /*42a0*/  IMAD.MOV.U32 R3, RZ, RZ, RZ ;  /* 0x000000ffff037224 */ /* 0x000fe200078e00ff */
[----:B------:R-:W1:Y:S02]  /*42b0*/  SYNCS.PHASECHK.TRANS64.TRYWAIT P0, [R26+URZ+0xa0], R7 ;  /* 0x0000a0071a0075a7 */ /* 0x000e64000800017f */
[----:B-1----:R-:W-:Y:S05]  /*42c0*/  @!P0 BRA `(.L_x_58) ;  /* 0x0000005400d48947 */ /* 0x002fea0003800000 */
.L_x_179:
[----:B------:R-:W-:Y:S05]  /*42d0*/  BSYNC B1 ;  /* 0x0000000000017941 */ /* 0x000fea0003800000 */
.L_x_57:
[----:B------:R-:W-:Y:S01]  /*42e0*/  BSSY B1, `(.L_x_59) ;  /* 0x0000020000017945 */ /* 0x000fe20003800000 */
[----:B------:R-:W-:Y:S02]  /*42f0*/  IMAD.MOV.U32 R9, RZ, RZ, RZ ;  /* 0x000000ffff097224 */ /* 0x000fe400078e00ff */
[----:B-1----:R-:W-:Y:S01]  /*4300*/  IMAD.MOV.U32 R7, RZ, RZ, RZ ;  /* 0x000000ffff077224 */ /* 0x002fe200078e00ff */
[----:B------:R-:W-:Y:S06]  /*4310*/  @P4 BRA `(.L_x_60) ;  /* 0x0000000000704947 */ /* 0x000fec0003800000 */
[C---:B------:R-:W-:Y:S01]  /*4320*/  SHF.L.U32 R3, R18.reuse, 0x4, RZ ;  /* 0x0000000412037819 */ /* 0x040fe200000006ff */
[C---:B------:R-:W-:Y:S02]  /*4330*/  IMAD.SHL.U32 R12, R18.reuse, 0x2, RZ ;  /* 0x00000002120c7824 */ /* 0x040fe400078e00ff */
[----:B------:R-:W-:Y:S01]  /*4340*/  IMAD.SHL.U32 R14, R18, 0x8, RZ ;  /* 0x00000008120e7824 */ /* 0x000fe200078e00ff */
[----:B------:R-:W-:-:S04]  /*4350*/  LOP3.LUT R3, R3, 0xe00, RZ, 0xc0, !PT ;  /* 0x00000e0003037812 */ /* 0x000fc800078ec0ff */
[----:B------:R-:W-:Y:S02]  /*4360*/  LOP3.LUT R5, R14, 0x80, RZ, 0xc0, !PT ;  /* 0x000000800e057812 */ /* 0x000fe400078ec0ff */
[----:B------:R-:W-:Y:S02]  /*4370*/  LOP3.LUT R3, R3, 0x6, R12, 0xf8, !PT ;  /* 0x0000000603037812 */ /* 0x000fe400078ef80c */
[----:B------:R-:W-:Y:S02]  /*4380*/  LOP3.LUT R12, R5, 0x10, R18, 0xf8, !PT ;  /* 0x00000010050c7812 */ /* 0x000fe400078ef812 */
[----:B------:R-:W-:Y:S02]  /*4390*/  LOP3.LUT R3, R3, 0x60, R14, 0xf8, !PT ;  /* 0x0000006003037812 */ /* 0x000fe400078ef80e */
[----:B------:R-:W-:Y:S02]  /*43a0*/  SHF.R.U32.HI R5, RZ, 0x4, R18 ;  /* 0x00000004ff057819 */ /* 0x000fe40000011612 */
[----:B------:R-:W-:-:S02]  /*43b0*/  LOP3.LUT R3, R3, R12, RZ, 0xfc, !PT ;  /* 0x0000000c03037212 */ /* 0x000fc400078efcff */
[----:B------:R-:W-:-:S03]  /*43c0*/  LOP3.LUT P0, RZ, R5, 0x1, RZ, 0xc0, !PT ;  /* 0x0000000105ff7812 */ /* 0x000fc6000780c0ff */
[----:B------:R-:W-:-:S04]  /*43d0*/  IMAD R3, R98, 0x1000, R3 ;  /* 0x0000100062037824 */ /* 0x000fc800078e0203 */
[----:B------:R-:W-:Y:S01]  /*43e0*/  VIADD R5, R3, UR50 ;  /* 0x0000003203057c36 */ /* 0x000fe20008000000 */
[----:B------:R-:W-:Y:S03]  /*43f0*/  LDS.U16 R12, [R3+UR50+0x100] ;  /* 0x00010032030c7984 */ /* 0x000fe60008000400 */
[C---:B------:R-:W-:Y:S01]  /*4400*/  VIADD R7, R5.reuse, 0x100 ;  /* 0x0000010005077836 */ /* 0x040fe20000000000 */
[----:B------:R-:W-:Y:S01]  /*4410*/  IADD3 R5, R5, 0x110, RZ ;  /* 0x0000011005057810 */ /* 0x000fe20007ffe0ff */
[----:B------:R-:W-:Y:S02]  /*4420*/  LDS.U16 R9, [R3+UR50+0x208] ;  /* 0x0002083203097984 */ /* 0x000fe40008000400 */
[----:B------:R-:W-:Y:S02]  /*4430*/  @P0 VIADD R5, R7, 0xfffffff0 ;  /* 0xfffffff007050836 */ /* 0x000fe40000000000 */
[----:B------:R-:W1:Y:S04]  /*4440*/  LDS.U16 R7, [R3+UR50+0x200] ;  /* 0x0002003203077984 */ /* 0x000e680008000400 */
[----:B------:R-:W2:Y:S04]  /*4450*/  LDS.U16 R14, [R3+UR50+0x108] ;  /* 0x00010832030e7984 */ /* 0x000ea80008000400 */
[----:B------:R-:W-:Y:S04]  /*4460*/  LDS.U16 R11, [R5+0x100] ;  /* 0x00010000050b7984 */ /* 0x000fe80000000400 */
[----:B------:R-:W3:Y:S04]  /*4470*/  LDS.U16 R20, [R5] ;  /* 0x0000000005147984 */ /* 0x000ee80000000400 */
[----:B------:R-:W-:Y:S04]  /*4480*/  LDS.U16 R13, [R5+0x108] ;  /* 0x00010800050d7984 */ /* 0x000fe80000000400 */
[----:B------:R-:W4:Y:S01]  /*4490*/  LDS.U16 R24, [R5+0x8] ;  /* 0x0000080005187984 */ /* 0x000f220000000400 */
[----:B-1----:R-:W-:-:S02]  /*44a0*/  PRMT R7, R12, 0x5410, R7 ;  /* 0x000054100c077816 */ /* 0x002fc40000000007 */
[----:B--2---:R-:W-:Y:S02]  /*44b0*/  PRMT R9, R14, 0x5410, R9 ;  /* 0x000054100e097816 */ /* 0x004fe40000000009 */
[----:B---3--:R-:W-:Y:S02]  /*44c0*/  PRMT R3, R20, 0x5410, R11 ;  /* 0x0000541014037816 */ /* 0x008fe4000000000b */
[----:B----4-:R-:W-:-:S07]  /*44d0*/  PRMT R5, R24, 0x5410, R13 ;  /* 0x0000541018057816 */ /* 0x010fce000000000d */
.L_x_60:
[----:B------:R-:W-:Y:S05]  /*44e0*/  BSYNC B1 ;  /* 0x0000000000017941 */ /* 0x000fea0003800000 */
.L_x_59:
[----:B------:R-:W-:Y:S01]  /*44f0*/  @!PT LDS RZ, [RZ] ;  /* 0x00000000fffff984 */ /* 0x000fe20000000800 */
[----:B------:R-:W-:Y:S01]  /*4500*/  @!PT LDS RZ, [RZ] ;  /* 0x00000000fffff984 */ /* 0x000fe20000000800 */
[----:B------:R-:W-:Y:S01]  /*4510*/  @!PT LDS RZ, [RZ] ;  /* 0x00000000fffff984 */ /* 0x000fe20000000800 */
[----:B------:R-:W-:Y:S01]  /*4520*/  @!PT LDS RZ, [RZ] ;  /* 0x00000000fffff984 */ /* 0x000fe20000000800 */
[----:B------:R1:W-:Y:S06]  /*4530*/  MEMBAR.ALL.CTA ;  /* 0x0000000000007992 */ /* 0x0003ec0000008000 */
[----:B-1----:R-:W1:Y:S01]  /*4540*/  FENCE.VIEW.ASYNC.S ;  /* 0x00000000000073c6 */ /* 0x002e620000000000 */
[----:B------:R-:W-:Y:S05]  /*4550*/  @!P2 BRA `(.L_x_61) ;  /* 0x000000000004a947 */ /* 0x000fea0003800000 */
[----:B------:R-:W-:Y:S01]  /*4560*/  BPT.TRAP 0x1 ;  /* 0x000000040000795c */ /* 0x000fe20000300000 */
.L_x_61:
[----:B------:R-:W2:Y:S01]  /*4570*/  S2R R12, SR_CgaCtaId ;  /* 0x00000000000c7919 */ /* 0x000ea20000008800 */
[----:B------:R-:W-:Y:S02]  /*4580*/  VIADD R11, R26, 0xc0 ;  /* 0x000000c01a0b7836 */ /* 0x000fe40000000000 */
[----:B------:R-:W-:-:S05]  /*4590*/  VIADD R98, R98, 0x1 ;  /* 0x0000000162627836 */ /* 0x000fca0000000000 */
[----:B------:R-:W-:-:S04]  /*45a0*/  ISETP.NE.AND P0, PT, R98, 0x4, PT ;  /* 0x000000046200780c */ /* 0x000fc80003f05270 */
[----:B------:R-:W-:Y:S02]  /*45b0*/  SEL R98, R98, RZ, P0 ;  /* 0x000000ff62627207 */ /* 0x000fe40000000000 */
[----:B--2---:R-:W-:Y:S02]  /*45c0*/  PRMT R11, R12, 0x654, R11 ;  /* 0x000006540c0b7816 */ /* 0x004fe4000000000b */
[----:B------:R-:W-:Y:S02]  /*45d0*/  SEL R12, RZ, 0x1, P0 ;  /* 0x00000001ff0c7807 */ /* 0x000fe40000000000 */
[----:B-1----:R1:W-:Y:S02]  /*45e0*/  SYNCS.ARRIVE.TRANS64.RED.A1T0 RZ, [R11+URZ], RZ ;  /* 0x000000ff0bff79a7 */ /* 0x0023e4000810043f */
[----:B------:R-:W-:-:S07]  /*45f0*/  LOP3.LUT R97, R97, R12, RZ, 0x3c, !PT ;  /* 0x0000000c61617212 */ /* 0x000fce00078e3cff */
.L_x_55:
[----:B------:R-:W-:Y:S05]  /*4600*/  BSYNC B0 ;  /* 0x0000000000007941 */ /* 0x000fea0003800000 */
.L_x_54:
[----:B-1----:R-:W-:Y:S01]  /*4610*/  F2FP.F16.E4M3.UNPACK_B R11, R7 ;  /* 0x00000007ff0b723e */ /* 0x002fe200020006ff */
[C-C-:B-----5:R-:W-:Y:S01]  /*4620*/  FFMA R12, R93.reuse, R163, R4.reuse ;  /* 0x000000a35d0c7223 */ /* 0x160fe20000000004 */
[----:B------:R-:W-:Y:S01]  /*4630*/  F2FP.F16.E4M3.UNPACK_B R13, R7.H1 ;  /* 0x00000007ff0d723e */ /* 0x000fe200030006ff */
[C---:B------:R-:W-:Y:S01]  /*4640*/  FFMA R162, R93.reuse, R162, R4 ;  /* 0x000000a25da27223 */ /* 0x040fe20000000004 */
[----:B------:R-:W-:Y:S01]  /*4650*/  SHF.R.U32.HI R14, RZ, 0x4, R18 ;  /* 0x00000004ff0e7819 */ /* 0x000fe20000011612 */
[--C-:B------:R-:W-:Y:S02]  /*4660*/  HADD2.F32 R15, -RZ, R11.reuse.H0_H0 ;  /* 0x2000000bff0f7230 */ /* 0x100fe40000004100 */
[C---:B------:R-:W-:Y:S01]  /*4670*/  FFMA R160, R93.reuse, R160, R8 ;  /* 0x000000a05da07223 */ /* 0x040fe20000000008 */
[----:B------:R-:W-:Y:S01]  /*4680*/  HADD2.F32 R11, -RZ, R11.H1_H1 ;  /* 0x3000000bff0b7230 */ /* 0x000fe20000004100 */
[----:B------:R-:W-:Y:S01]  /*4690*/  LOP3.LUT P2, RZ, R14, 0x1, RZ, 0xc0, !PT ;  /* 0x000000010eff7812 */ /* 0x000fe2000784c0ff */
[----:B------:R-:W-:Y:S01]  /*46a0*/  FFMA R158, R93, R158, R4 ;  /* 0x0000009e5d9e7223 */ /* 0x000fe20000000004 */
[----:B------:R-:W-:Y:S01]  /*46b0*/  FFMA R24, R15, R147, R12 ;  /* 0x000000930f187223 */ /* 0x000fe2000000000c */
[----:B------:R-:W-:-:S02]  /*46c0*/  HADD2.F32 R15, -RZ, R13.H0_H0 ;  /* 0x2000000dff0f7230 */ /* 0x000fc40000004100 */
[----:B------:R-:W-:Y:S01]  /*46d0*/  FFMA R27, R11, R147, R162 ;  /* 0x000000930b1b7223 */ /* 0x000fe200000000a2 */
[----:B------:R-:W-:Y:S02]  /*46e0*/  HADD2.F32 R13, -RZ, R13.H1_H1 ;  /* 0x3000000dff0d7230 */ /* 0x000fe40000004100 */
[C---:B------:R-:W-:Y:S01]  /*46f0*/  FFMA R12, R93.reuse, R161, R8 ;  /* 0x000000a15d0c7223 */ /* 0x040fe20000000008 */
[-C--:B------:R-:W-:Y:S01]  /*4700*/  F2FP.F16.E4M3.UNPACK_B R14, R9.reuse ;  /* 0x00000009ff0e723e */ /* 0x080fe200020006ff */
[----:B------:R-:W-:Y:S01]  /*4710*/  FFMA R154, R93, R154, R4 ;  /* 0x0000009a5d9a7223 */ /* 0x000fe20000000004 */
[----:B------:R-:W-:Y:S01]  /*4720*/  F2FP.F16.E4M3.UNPACK_B R11, R9.H1 ;  /* 0x00000009ff0b723e */ /* 0x000fe200030006ff */
[-C--:B------:R-:W-:Y:S01]  /*4730*/  FFMA R26, R15, R147.reuse, R12 ;  /* 0x000000930f1a7223 */ /* 0x080fe2000000000c */
[----:B------:R-:W-:Y:S01]  /*4740*/  FFMA R29, R13, R147, R160 ;  /* 0x000000930d1d7223 */ /* 0x000fe200000000a0 */
[--C-:B------:R-:W-:Y:S01]  /*4750*/  HADD2.F32 R13, -RZ, R14.reuse.H0_H0 ;  /* 0x2000000eff0d7230 */ /* 0x100fe20000004100 */
[----:B------:R-:W-:Y:S01]  /*4760*/  F2FP.F16.E4M3.UNPACK_B R20, R3 ;  /* 0x00000003ff14723e */ /* 0x000fe200020006ff */
[----:B------:R-:W-:-:S02]  /*4770*/  HADD2.F32 R15, -RZ, R14.H1_H1 ;  /* 0x3000000eff0f7230 */ /* 0x000fc40000004100 */
[C---:B------:R-:W-:Y:S01]  /*4780*/  FFMA R14, R93.reuse, R157, R8 ;  /* 0x0000009d5d0e7223 */ /* 0x040fe20000000008 */
[--C-:B------:R-:W-:Y:S02]  /*4790*/  HADD2.F32 R21, -RZ, R11.reuse.H0_H0 ;  /* 0x2000000bff157230 */ /* 0x100fe40000004100 */
[----:B------:R-:W-:Y:S01]  /*47a0*/  FFMA R12, R93, R159, R4 ;  /* 0x0000009f5d0c7223 */ /* 0x000fe20000000004 */
[----:B------:R-:W-:Y:S02]  /*47b0*/  HADD2.F32 R11, -RZ, R11.H1_H1 ;  /* 0x3000000bff0b7230 */ /* 0x000fe40000004100 */
[-C--:B------:R-:W-:Y:S01]  /*47c0*/  FFMA R31, R15, R147.reuse, R158 ;  /* 0x000000930f1f7223 */ /* 0x080fe2000000009e */
[--C-:B------:R-:W-:Y:S02]  /*47d0*/  HADD2.F32 R15, -RZ, R20.reuse.H0_H0 ;  /* 0x20000014ff0f7230 */ /* 0x100fe40000004100 */
[----:B------:R-:W-:Y:S01]  /*47e0*/  FFMA R30, R21, R147, R14 ;  /* 0x00000093151e7223 */ /* 0x000fe2000000000e */
[----:B------:R-:W-:Y:S01]  /*47f0*/  HADD2.F32 R21, -RZ, R20.H1_H1 ;  /* 0x30000014ff157230 */ /* 0x000fe20000004100 */
[----:B------:R-:W-:Y:S01]  /*4800*/  F2FP.F16.E4M3.UNPACK_B R14, R5 ;  /* 0x00000005ff0e723e */ /* 0x000fe200020006ff */
[----:B------:R-:W-:Y:S01]  /*4810*/  FFMA R28, R13, R147, R12 ;  /* 0x000000930d1c7223 */ /* 0x000fe2000000000c */
[C---:B------:R-:W-:Y:S01]  /*4820*/  FFMA R156, R93.reuse, R156, R8 ;  /* 0x0000009c5d9c7223 */ /* 0x040fe20000000008 */
[----:B------:R-:W-:Y:S01]  /*4830*/  F2FP.F16.E4M3.UNPACK_B R13, R3.H1 ;  /* 0x00000003ff0d723e */ /* 0x000fe200030006ff */
[----:B------:R-:W-:Y:S01]  /*4840*/  FFMA R12, R93, R155, R4 ;  /* 0x0000009b5d0c7223 */ /* 0x000fe20000000004 */
[----:B------:R-:W-:Y:S01]  /*4850*/  FFMA R35, R21, R147, R154 ;  /* 0x0000009315237223 */ /* 0x000fe2000000009a */
[----:B------:R-:W-:-:S02]  /*4860*/  HADD2.F32 R21, -RZ, R14.H0_H0 ;  /* 0x2000000eff157230 */ /* 0x000fc40000004100 */
[----:B------:R-:W-:Y:S01]  /*4870*/  FFMA R33, R11, R147, R156 ;  /* 0x000000930b217223 */ /* 0x000fe2000000009c */
[----:B------:R-:W-:Y:S02]  /*4880*/  HADD2.F32 R25, -RZ, R14.H1_H1 ;  /* 0x3000000eff197230 */ /* 0x000fe40000004100 */
[----:B------:R-:W-:Y:S01]  /*4890*/  FFMA R14, R93, R151, R4 ;  /* 0x000000975d0e7223 */ /* 0x000fe20000000004 */
[----:B------:R-:W-:Y:S01]  /*48a0*/  FFMA R20, R15, R147, R12 ;  /* 0x000000930f147223 */ /* 0x000fe2000000000c */
[--C-:B------:R-:W-:Y:S02]  /*48b0*/  HADD2.F32 R11, -RZ, R13.reuse.H0_H0 ;  /* 0x2000000dff0b7230 */ /* 0x100fe40000004100 */
[----:B------:R-:W-:Y:S01]  /*48c0*/  FFMA R12, R93, R153, R8 ;  /* 0x000000995d0c7223 */ /* 0x000fe20000000008 */
[-C--:B------:R-:W-:Y:S01]  /*48d0*/  FFMA R14, R21, R147.reuse, R14 ;  /* 0x00000093150e7223 */ /* 0x080fe2000000000e */
[C---:B------:R-:W-:Y:S02]  /*48e0*/  IMAD.SHL.U32 R21, R18.reuse, 0x10, RZ ;  /* 0x0000001012157824 */ /* 0x040fe400078e00ff */
[----:B------:R-:W-:Y:S01]  /*48f0*/  FFMA R152, R93, R152, R8 ;  /* 0x000000985d987223 */ /* 0x000fe20000000008 */
[----:B------:R-:W-:Y:S01]  /*4900*/  FFMA R32, R11, R147, R12 ;  /* 0x000000930b207223 */ /* 0x000fe2000000000c */
[C---:B------:R-:W-:Y:S01]  /*4910*/  LOP3.LUT R11, R18.reuse, 0xff, RZ, 0xc0, !PT ;  /* 0x000000ff120b7812 */ /* 0x040fe200078ec0ff */
[----:B------:R-:W-:Y:S01]  /*4920*/  HADD2.F32 R13, -RZ, R13.H1_H1 ;  /* 0x3000000dff0d7230 */ /* 0x000fe20000004100 */
[----:B------:R-:W-:Y:S01]  /*4930*/  F2FP.F16.E4M3.UNPACK_B R15, R5.H1 ;  /* 0x00000005ff0f723e */ /* 0x000fe200030006ff */
[C---:B------:R-:W-:Y:S01]  /*4940*/  IMAD.SHL.U32 R34, R18.reuse, 0x2, RZ ;  /* 0x0000000212227824 */ /* 0x040fe200078e00ff */
[----:B------:R-:W-:Y:S01]  /*4950*/  LOP3.LUT R21, R21, 0xe00, RZ, 0xc0, !PT ;  /* 0x00000e0015157812 */ /* 0x000fe200078ec0ff */
[----:B------:R-:W-:Y:S01]  /*4960*/  FFMA R12, R93, R149, R8 ;  /* 0x000000955d0c7223 */ /* 0x000fe20000000008 */
[----:B------:R-:W-:Y:S01]  /*4970*/  IADD3 R11, R11, 0x1f, RZ ;  /* 0x0000001f0b0b7810 */ /* 0x000fe20007ffe0ff */
[----:B------:R-:W-:Y:S01]  /*4980*/  FFMA R37, R13, R147, R152 ;  /* 0x000000930d257223 */ /* 0x000fe20000000098 */
[--C-:B------:R-:W-:Y:S01]  /*4990*/  HADD2.F32 R13, -RZ, R15.reuse.H0_H0 ;  /* 0x2000000fff0d7230 */ /* 0x100fe20000004100 */
[----:B------:R-:W-:Y:S01]  /*49a0*/  LOP3.LUT R21, R21, 0x6, R34, 0xf8, !PT ;  /* 0x0000000615157812 */ /* 0x000fe200078ef822 */
[----:B------:R-:W-:Y:S01]  /*49b0*/  IMAD.SHL.U32 R34, R18, 0x8, RZ ;  /* 0x0000000812227824 */ /* 0x000fe200078e00ff */
[----:B------:R-:W-:Y:S01]  /*49c0*/  ISETP.GT.U32.AND P0, PT, R11, 0x3e, PT ;  /* 0x0000003e0b00780c */ /* 0x000fe20003f04070 */
[----:B------:R-:W-:-:S02]  /*49d0*/  HADD2.F32 R15, -RZ, R15.H1_H1 ;  /* 0x3000000fff0f7230 */ /* 0x000fc40000004100 */
[-C--:B------:R-:W-:Y:S01]  /*49e0*/  FFMA R12, R13, R147.reuse, R12 ;  /* 0x000000930d0c7223 */ /* 0x080fe2000000000c */
[C---:B------:R-:W-:Y:S01]  /*49f0*/  FFMA R150, R93.reuse, R150, R4 ;  /* 0x000000965d967223 */ /* 0x040fe20000000004 */
[----:B------:R-:W-:Y:S01]  /*4a00*/  LOP3.LUT R13, R34, 0x80, RZ, 0xc0, !PT ;  /* 0x00000080220d7812 */ /* 0x000fe200078ec0ff */
[----:B------:R-:W-:Y:S01]  /*4a10*/  FFMA R148, R93, R148, R8 ;  /* 0x000000945d947223 */ /* 0x000fe20000000008 */
[----:B------:R-:W-:Y:S01]  /*4a20*/  F2FP.SATFINITE.RELU.E4M3.F32.PACK_AB_MERGE_C R35, R35, R20, RZ ;  /* 0x000000142323723e */ /* 0x000fe200048078ff */
[-C--:B------:R-:W-:Y:S01]  /*4a30*/  FFMA R25, R25, R147.reuse, R150 ;  /* 0x0000009319197223 */ /* 0x080fe20000000096 */
[----:B------:R-:W-:Y:S01]  /*4a40*/  LOP3.LUT R20, R13, 0x10, R18, 0xf8, !PT ;  /* 0x000000100d147812 */ /* 0x000fe200078ef812 */
[----:B------:R-:W-:Y:S01]  /*4a50*/  FFMA R15, R15, R147, R148 ;  /* 0x000000930f0f7223 */ /* 0x000fe20000000094 */
[----:B------:R-:W-:Y:S01]  /*4a60*/  IMAD.MOV.U32 R13, RZ, RZ, 0x10 ;  /* 0x00000010ff0d7424 */ /* 0x000fe200078e00ff */
[----:B------:R-:W-:Y:S02]  /*4a70*/  LOP3.LUT R11, R21, 0x60, R34, 0xf8, !PT ;  /* 0x00000060150b7812 */ /* 0x000fe400078ef822 */
[----:B------:R-:W-:-:S02]  /*4a80*/  F2FP.SATFINITE.RELU.E4M3.F32.PACK_AB_MERGE_C R24, R27, R24, RZ ;  /* 0x000000181b18723e */ /* 0x000fc400048078ff */
[----:B------:R-:W-:Y:S02]  /*4a90*/  F2FP.SATFINITE.RELU.E4M3.F32.PACK_AB_MERGE_C R26, R29, R26, RZ ;  /* 0x0000001a1d1a723e */ /* 0x000fe400048078ff */
[----:B------:R-:W-:Y:S02]  /*4aa0*/  F2FP.SATFINITE.RELU.E4M3.F32.PACK_AB_MERGE_C R28, R31, R28, RZ ;  /* 0x0000001c1f1c723e */ /* 0x000fe400048078ff */
[----:B------:R-:W-:Y:S02]  /*4ab0*/  F2FP.SATFINITE.RELU.E4M3.F32.PACK_AB_MERGE_C R30, R33, R30, RZ ;  /* 0x0000001e211e723e */ /* 0x000fe400048078ff */
[----:B------:R-:W-:Y:S02]  /*4ac0*/  F2FP.SATFINITE.RELU.E4M3.F32.PACK_AB_MERGE_C R37, R37, R32, RZ ;  /* 0x000000202525723e */ /* 0x000fe400048078ff */
[----:B------:R-:W-:Y:S02]  /*4ad0*/  F2FP.SATFINITE.RELU.E4M3.F32.PACK_AB_MERGE_C R25, R25, R14, RZ ;  /* 0x0000000e1919723e */ /* 0x000fe400048078ff */
[----:B------:R-:W-:-:S02]  /*4ae0*/  F2FP.SATFINITE.RELU.E4M3.F32.PACK_AB_MERGE_C R15, R15, R12, RZ ;  /* 0x0000000c0f0f723e */ /* 0x000fc400048078ff */
[----:B------:R-:W-:Y:S02]  /*4af0*/  LOP3.LUT R11, R11, R20, RZ, 0xfc, !PT ;  /* 0x000000140b0b7212 */ /* 0x000fe400078efcff */
[----:B------:R-:W-:Y:S01]  /*4b00*/  SEL R13, R13, 0xfffffff0, !P2 ;  /* 0xfffffff00d0d7807 */ /* 0x000fe20005000000 */
[----:B------:R-:W-:Y:S06]  /*4b10*/  @P0 BRA `(.L_x_62) ;  /* 0x0000000000040947 */ /* 0x000fec0003800000 */
[----:B------:R-:W-:-:S04]  /*4b20*/  DEPBAR.LE SB0, 0x1 ;  /* 0x000080400000791a */ /* 0x000fc80000000000 */
.L_x_62:
[----:B------:R-:W-:Y:S05]  /*4b30*/  WARPSYNC.ALL ;  /* 0x0000000000007948 */ /* 0x000fea0003800000 */
[----:B------:R-:W-:Y:S01]  /*4b40*/  BAR.SYNC.DEFER_BLOCKING 0x1, 0x100 ;  /* 0x0044000000007b1d */ /* 0x000fe20000010000 */
[----:B------:R-:W-:-:S04]  /*4b50*/  VIADD R12, R11, UR50 ;  /* 0x000000320b0c7c36 */ /* 0x000fc80008000000 */
[----:B------:R-:W-:Y:S01]  /*4b60*/  IMAD.IADD R12, R12, 0x1, R13 ;  /* 0x000000010c0c7824 */ /* 0x000fe200078e020d */
[----:B------:R-:W-:Y:S01]  /*4b70*/  BSSY B0, `(.L_x_63) ;  /* 0x0000016000007945 */ /* 0x000fe20003800000 */
[----:B------:R1:W-:Y:S04]  /*4b80*/  STS.U16 [R11+UR50+0x4100], R24 ;  /* 0x004100180b007988 */ /* 0x0003e80008000432 */
[----:B------:R1:W-:Y:S04]  /*4b90*/  STS.U16 [R11+UR50+0x4200], R26 ;  /* 0x0042001a0b007988 */ /* 0x0003e80008000432 */
[----:B------:R1:W-:Y:S04]  /*4ba0*/  STS.U16 [R11+UR50+0x4108], R28 ;  /* 0x0041081c0b007988 */ /* 0x0003e80008000432 */
[----:B------:R1:W-:Y:S04]  /*4bb0*/  STS.U16 [R11+UR50+0x4208], R30 ;  /* 0x0042081e0b007988 */ /* 0x0003e80008000432 */
[----:B------:R1:W-:Y:S04]  /*4bc0*/  STS.U16 [R12+0x4100], R35 ;  /* 0x004100230c007388 */ /* 0x0003e80000000400 */
[----:B------:R1:W-:Y:S04]  /*4bd0*/  STS.U16 [R12+0x4200], R37 ;  /* 0x004200250c007388 */ /* 0x0003e80000000400 */
[----:B------:R1:W-:Y:S04]  /*4be0*/  STS.U16 [R12+0x4108], R25 ;  /* 0x004108190c007388 */ /* 0x0003e80000000400 */
[----:B------:R1:W-:Y:S01]  /*4bf0*/  STS.U16 [R12+0x4208], R15 ;  /* 0x0042080f0c007388 */ /* 0x0003e20000000400 */
[----:B------:R-:W-:Y:S01]  /*4c00*/  @!PT LDS RZ, [RZ] ;  /* 0x00000000fffff984 */ /* 0x000fe20000000800 */
[----:B------:R-:W-:Y:S01]  /*4c10*/  @!PT LDS RZ, [RZ] ;  /* 0x00000000fffff984 */ /* 0x000fe20000000800 */
[----:B------:R-:W-:Y:S01]  /*4c20*/  @!PT LDS RZ, [RZ] ;  /* 0x00000000fffff984 */ /* 0x000fe20000000800 */
[----:B------:R-:W-:Y:S01]  /*4c30*/  @!PT LDS RZ, [RZ] ;  /* 0x00000000fffff984 */ /* 0x000fe20000000800 */
[----:B------:R2:W-:Y:S06]  /*4c40*/  MEMBAR.ALL.CTA ;  /* 0x0000000000007992 */ /* 0x0005ec0000008000 */
[----:B--2---:R-:W2:Y:S02]  /*4c50*/  FENCE.VIEW.ASYNC.S ;  /* 0x00000000000073c6 */ /* 0x004ea40000000000 */
[----:B--2---:R-:W-:Y:S06]  /*4c60*/  BAR.SYNC.DEFER_BLOCKING 0x1, 0x100 ;  /* 0x0044000000007b1d */ /* 0x004fec0000010000 */
[----:B-1----:R-:W-:Y:S05]  /*4c70*/  @P0 BRA `(.L_x_64) ;  /* 0x0000000000140947 */ /* 0x002fea0003800000 */
[----:B------:R-:W-:Y:S02]  /*4c80*/  UIADD3 UR4, UP0, UR42, 0x4f0, URZ ;  /* 0x000004f02a047890 */ /* 0x000fe4000ff1e03f */
[----:B------:R-:W-:Y:S02]  /*4c90*/  UIADD3 UR44, UR50, 0x4100, URZ ;  /* 0x00004100322c7890 */ /* 0x000fe4000fffe03f */
[----:B------:R-:W-:-:S09]  /*4ca0*/  UIADD3.X UR5, URZ, UR43, URZ, UP0, !UPT ;  /* 0x0000002b3f057290 */ /* 0x000fd200087fe43f */
[----:B------:R1:W-:Y:S02]  /*4cb0*/  UTMASTG.3D [UR44], [UR4] ;  /* 0x0000002c040073b5 */ /* 0x0003e40008010000 */
[----:B-1----:R0:W-:Y:S02]  /*4cc0*/  UTMACMDFLUSH ;  /* 0x00000000000079b7 */ /* 0x0021e40000000000 */
.L_x_64:
[----:B------:R-:W-:Y:S05]  /*4cd0*/  BSYNC B0 ;  /* 0x0000000000007941 */ /* 0x000fea0003800000 */
.L_x_63:
[----:B------:R-:W-:Y:S04]  /*4ce0*/  BSSY B0, `(.L_x_65) ;  /* 0x000002e000007945 */ /* 0x000fe80003800000 */
[----:B------:R-:W-:Y:S05]  /*4cf0*/  @P1 BRA `(.L_x_66) ;  /* 0x0000000000b01947 */ /* 0x000fea0003800000 */
[----:B------:R-:W-:-:S13]  /*4d00*/  ISETP.NE.AND P3, PT, R92, 0x3, PT ;  /* 0x000000035c00780c */ /* 0x000fda0003f65270 */
[----:B------:R-:W-:Y:S05]  /*4d10*/  @!P3 BRA `(.L_x_67) ;  /* 0x000000000004b947 */ /* 0x000fea0003800000 */
[----:B------:R-:W-:Y:S01]  /*4d20*/  BPT.TRAP 0x1 ;  /* 0x000000040000795c */ /* 0x000fe20000300000 */
.L_x_67:
[----:B------:R-:W-:Y:S01]  /*4d30*/  LEA R21, R98, UR50, 0x3 ;  /* 0x0000003262157c11 */ /* 0x000fe2000f8e18ff */
[----:B------:R-:W-:Y:S01]  /*4d40*/  BSSY B1, `(.L_x_68) ;  /* 0x0000004000017945 */ /* 0x000fe20003800000 */
[----:B------:R-:W-:-:S04]  /*4d50*/  SHF.L.U32 R14, R97, 0x1f, RZ ;  /* 0x0000001f610e7819 */ /* 0x000fc800000006ff */
[----:B------:R-:W1:Y:S02]  /*4d60*/  SYNCS.PHASECHK.TRANS64.TRYWAIT P2, [R21+URZ+0xa0], R14 ;  /* 0x0000a00e150075a7 */ /* 0x000e64000804017f */
[----:B-1----:R-:W-:Y:S05]  /*4d70*/  @!P2 BRA `(.L_x_69) ;  /* 0x0000004c003ca947 */ /* 0x002fea0003800000 */
.L_x_180:
[----:B------:R-:W-:Y:S05]  /*4d80*/  BSYNC B1 ;  /* 0x0000000000017941 */ /* 0x000fea0003800000 */
.L_x_68:
[----:B------:R-:W-:Y:S04]  /*4d90*/  BSSY B1, `(.L_x_70) ;  /* 0x0000011000017945 */ /* 0x000fe80003800000 */
[----:B------:R-:W-:Y:S05]  /*4da0*/  @P4 BRA `(.L_x_71) ;  /* 0x00000000003c4947 */ /* 0x000fea0003800000 */
[----:B------:R-:W-:-:S05]  /*4db0*/  IMAD R25, R98, 0x1000, R11 ;  /* 0x0000100062197824 */ /* 0x000fca00078e020b */
[----:B-1----:R-:W-:Y:S01]  /*4dc0*/  IADD3 R14, R25, UR50, RZ ;  /* 0x00000032190e7c10 */ /* 0x002fe2000fffe0ff */
[----:B------:R-:W-:Y:S04]  /*4dd0*/  LDS.U16 R7, [R25+UR50+0x200] ;  /* 0x0002003219077984 */ /* 0x000fe80008000400 */
[----:B------:R-:W-:Y:S01]  /*4de0*/  IMAD.IADD R15, R14, 0x1, R13 ;  /* 0x000000010e0f7824 */ /* 0x000fe200078e020d */
[----:B------:R-:W-:Y:S04]  /*4df0*/  LDS.U16 R9, [R25+UR50+0x208] ;  /* 0x0002083219097984 */ /* 0x000fe80008000400 */
[----:B------:R-:W1:Y:S04]  /*4e00*/  LDS.U16 R14, [R25+UR50+0x100] ;  /* 0x00010032190e7984 */ /* 0x000e680008000400 */
[----:B------:R-:W2:Y:S04]  /*4e10*/  LDS.U16 R20, [R25+UR50+0x108] ;  /* 0x0001083219147984 */ /* 0x000ea80008000400 */
[----:B------:R-:W-:Y:S04]  /*4e20*/  LDS.U16 R3, [R15+0x200] ;  /* 0x000200000f037984 */ /* 0x000fe80000000400 */
[----:B------:R-:W3:Y:S04]  /*4e30*/  LDS.U16 R24, [R15+0x100] ;  /* 0x000100000f187984 */ /* 0x000ee80000000400 */
[----:B------:R-:W-:Y:S04]  /*4e40*/  LDS.U16 R5, [R15+0x208] ;  /* 0x000208000f057984 */ /* 0x000fe80000000400 */
[----:B------:R-:W4:Y:S01]  /*4e50*/  LDS.U16 R26, [R15+0x108] ;  /* 0x000108000f1a7984 */ /* 0x000f220000000400 */
[----:B-1----:R-:W-:-:S02]  /*4e60*/  PRMT R7, R14, 0x5410, R7 ;  /* 0x000054100e077816 */ /* 0x002fc40000000007 */
[----:B--2---:R-:W-:Y:S02]  /*4e70*/  PRMT R9, R20, 0x5410, R9 ;  /* 0x0000541014097816 */ /* 0x004fe40000000009 */
[----:B---3--:R-:W-:Y:S02]  /*4e80*/  PRMT R3, R24, 0x5410, R3 ;  /* 0x0000541018037816 */ /* 0x008fe40000000003 */
[----:B----4-:R-:W-:-:S07]  /*4e90*/  PRMT R5, R26, 0x5410, R5 ;  /* 0x000054101a057816 */ /* 0x010fce0000000005 */
.L_x_71:
[----:B------:R-:W-:Y:S05]  /*4ea0*/  BSYNC B1 ;  /* 0x0000000000017941 */ /* 0x000fea0003800000 */
.L_x_70:
[----:B------:R-:W-:Y:S01]  /*4eb0*/  @!PT LDS RZ, [RZ] ;  /* 0x00000000fffff984 */ /* 0x000fe20000000800 */
[----:B------:R-:W-:Y:S01]  /*4ec0*/  @!PT LDS RZ, [RZ] ;  /* 0x00000000fffff984 */ /* 0x000fe20000000800 */
[----:B------:R-:W-:Y:S01]  /*4ed0*/  @!PT LDS RZ, [RZ] ;  /* 0x00000000fffff984 */ /* 0x000fe20000000800 */
[----:B------:R-:W-:Y:S01]  /*4ee0*/  @!PT LDS RZ, [RZ] ;  /* 0x00000000fffff984 */ /* 0x000fe20000000800 */
[----:B------:R2:W-:Y:S06]  /*4ef0*/  MEMBAR.ALL.CTA ;  /* 0x0000000000007992 */ /* 0x0005ec0000008000 */
[----:B--2---:R-:W2:Y:S01]  /*4f00*/  FENCE.VIEW.ASYNC.S ;  /* 0x00000000000073c6 */ /* 0x004ea20000000000 */
[----:B------:R-:W-:Y:S05]  /*4f10*/  @!P3 BRA `(.L_x_72) ;  /* 0x000000000004b947 */ /* 0x000fea0003800000 */
[----:B------:R-:W-:Y:S01]  /*4f20*/  BPT.TRAP 0x1 ;  /* 0x000000040000795c */ /* 0x000fe20000300000 */
.L_x_72:
[----:B------:R-:W3:Y:S01]  /*4f30*/  S2R R15, SR_CgaCtaId ;  /* 0x00000000000f7919 */ /* 0x000ee20000008800 */
[----:B-1----:R-:W-:Y:S02]  /*4f40*/  VIADD R14, R21, 0xc0 ;  /* 0x000000c0150e7836 */ /* 0x002fe40000000000 */
[----:B------:R-:W-:-:S05]  /*4f50*/  VIADD R98, R98, 0x1 ;  /* 0x0000000162627836 */ /* 0x000fca0000000000 */
[----:B------:R-:W-:-:S04]  /*4f60*/  ISETP.NE.AND P2, PT, R98, 0x4, PT ;  /* 0x000000046200780c */ /* 0x000fc80003f45270 */
[----:B------:R-:W-:Y:S02]  /*4f70*/  SEL R98, R98, RZ, P2 ;  /* 0x000000ff62627207 */ /* 0x000fe40001000000 */
[----:B---3--:R-:W-:-:S04]  /*4f80*/  PRMT R14, R15, 0x654, R14 ;  /* 0x000006540f0e7816 */ /* 0x008fc8000000000e */
[----:B--2---:R1:W-:Y:S02]  /*4f90*/  SYNCS.ARRIVE.TRANS64.RED.A1T0 RZ, [R14+URZ], RZ ;  /* 0x000000ff0eff79a7 */ /* 0x0043e4000810043f */
[----:B-1----:R-:W-:-:S04]  /*4fa0*/  SEL R14, RZ, 0x1, P2 ;  /* 0x00000001ff0e7807 */ /* 0x002fc80001000000 */
[----:B------:R-:W-:-:S07]  /*4fb0*/  LOP3.LUT R97, R97, R14, RZ, 0x3c, !PT ;  /* 0x0000000e61617212 */ /* 0x000fce00078e3cff */
.L_x_66:
[----:B------:R-:W-:Y:S05]  /*4fc0*/  BSYNC B0 ;  /* 0x0000000000007941 */ /* 0x000fea0003800000 */
.L_x_65:
[-C--:B------:R-:W-:Y:S01]  /*4fd0*/  F2FP.F16.E4M3.UNPACK_B R14, R7.reuse ;  /* 0x00000007ff0e723e */ /* 0x080fe200020006ff */
[C---:B------:R-:W-:Y:S01]  /*4fe0*/  FFMA R146, R93.reuse, R146, R6 ;  /* 0x000000925d927223 */ /* 0x040fe20000000006 */
[----:B------:R-:W-:Y:S01]  /*4ff0*/  F2FP.F16.E4M3.UNPACK_B R24, R7.H1 ;  /* 0x00000007ff18723e */ /* 0x000fe200030006ff */
[C-C-:B------:R-:W-:Y:S01]  /*5000*/  FFMA R20, R93.reuse, R143, R10.reuse ;  /* 0x0000008f5d147223 */ /* 0x140fe2000000000a */
[----:B------:R-:W-:Y:S01]  /*5010*/  F2FP.F16.E4M3.UNPACK_B R26, R9 ;  /* 0x00000009ff1a723e */ /* 0x000fe200020006ff */
[----:B------:R-:W-:Y:S02]  /*5020*/  HADD2.F32 R21, -RZ, R14.H1_H1 ;  /* 0x3000000eff157230 */ /* 0x000fe40000004100 */
[C---:B------:R-:W-:Y:S01]  /*5030*/  FFMA R144, R93.reuse, R144, R10 ;  /* 0x000000905d907223 */ /* 0x040fe2000000000a */
[----:B------:R-:W-:Y:S02]  /*5040*/  HADD2.F32 R25, -RZ, R24.H0_H0 ;  /* 0x20000018ff197230 */ /* 0x000fe40000004100 */
[----:B------:R-:W-:Y:S01]  /*5050*/  FFMA R142, R93, R142, R6 ;  /* 0x0000008e5d8e7223 */ /* 0x000fe20000000006 */
[----:B------:R-:W-:-:S02]  /*5060*/  HADD2.F32 R15, -RZ, R14.H0_H0 ;  /* 0x2000000eff0f7230 */ /* 0x000fc40000004100 */
[----:B------:R-:W-:Y:S01]  /*5070*/  FFMA R14, R93, R145, R6 ;  /* 0x000000915d0e7223 */ /* 0x000fe20000000006 */
[-C--:B------:R-:W-:Y:S01]  /*5080*/  FFMA R146, R21, R147.reuse, R146 ;  /* 0x0000009315927223 */ /* 0x080fe20000000092 */
[-C--:B------:R-:W-:Y:S01]  /*5090*/  FFMA R21, R25, R147.reuse, R20 ;  /* 0x0000009319157223 */ /* 0x080fe20000000014 */
[----:B------:R-:W-:Y:S02]  /*50a0*/  HADD2.F32 R25, -RZ, R24.H1_H1 ;  /* 0x30000018ff197230 */ /* 0x000fe40000004100 */
[----:B------:R-:W-:Y:S01]  /*50b0*/  FFMA R15, R15, R147, R14 ;  /* 0x000000930f0f7223 */ /* 0x000fe2000000000e */
[--C-:B------:R-:W-:Y:S02]  /*50c0*/  HADD2.F32 R27, -RZ, R26.reuse.H0_H0 ;  /* 0x2000001aff1b7230 */ /* 0x100fe40000004100 */
[----:B------:R-:W-:Y:S01]  /*50d0*/  FFMA R14, R93, R141, R6 ;  /* 0x0000008d5d0e7223 */ /* 0x000fe20000000006 */
[----:B------:R-:W-:Y:S01]  /*50e0*/  HADD2.F32 R29, -RZ, R26.H1_H1 ;  /* 0x3000001aff1d7230 */ /* 0x000fe20000004100 */
[----:B------:R-:W-:Y:S01]  /*50f0*/  F2FP.F16.E4M3.UNPACK_B R20, R9.H1 ;  /* 0x00000009ff14723e */ /* 0x000fe200030006ff */
[----:B------:R-:W-:Y:S01]  /*5100*/  FFMA R144, R25, R147, R144 ;  /* 0x0000009319907223 */ /* 0x000fe20000000090 */
[----:B------:R-:W-:Y:S01]  /*5110*/  F2FP.F16.E4M3.UNPACK_B R30, R3 ;  /* 0x00000003ff1e723e */ /* 0x000fe200020006ff */
[-C--:B------:R-:W-:Y:S01]  /*5120*/  FFMA R24, R27, R147.reuse, R14 ;  /* 0x000000931b187223 */ /* 0x080fe2000000000e */
[----:B------:R-:W-:Y:S01]  /*5130*/  FFMA R25, R29, R147, R142 ;  /* 0x000000931d197223 */ /* 0x000fe2000000008e */
[--C-:B------:R-:W-:Y:S01]  /*5140*/  HADD2.F32 R27, -RZ, R20.reuse.H0_H0 ;  /* 0x20000014ff1b7230 */ /* 0x100fe20000004100 */
[----:B------:R-:W-:Y:S01]  /*5150*/  F2FP.F16.E4M3.UNPACK_B R31, R3.H1 ;  /* 0x00000003ff1f723e */ /* 0x000fe200030006ff */
[----:B------:R-:W-:-:S02]  /*5160*/  HADD2.F32 R29, -RZ, R20.H1_H1 ;  /* 0x30000014ff1d7230 */ /* 0x000fc40000004100 */
[C---:B------:R-:W-:Y:S01]  /*5170*/  FFMA R20, R93.reuse, R137, R6 ;  /* 0x000000895d147223 */ /* 0x040fe20000000006 */
[--C-:B------:R-:W-:Y:S02]  /*5180*/  HADD2.F32 R33, -RZ, R30.reuse.H0_H0 ;  /* 0x2000001eff217230 */ /* 0x100fe40000004100 */
[C-C-:B------:R-:W-:Y:S01]  /*5190*/  FFMA R14, R93.reuse, R139, R10.reuse ;  /* 0x0000008b5d0e7223 */ /* 0x140fe2000000000a */
[C---:B------:R-:W-:Y:S01]  /*51a0*/  FFMA R140, R93.reuse, R140, R10 ;  /* 0x0000008c5d8c7223 */ /* 0x040fe2000000000a */
[----:B------:R-:W-:Y:S01]  /*51b0*/  F2FP.F16.E4M3.UNPACK_B R32, R5.H1 ;  /* 0x00000005ff20723e */ /* 0x000fe200030006ff */
[----:B------:R-:W-:Y:S01]  /*51c0*/  FFMA R134, R93, R134, R6 ;  /* 0x000000865d867223 */ /* 0x000fe20000000006 */
[-C--:B------:R-:W-:Y:S01]  /*51d0*/  FFMA R28, R33, R147.reuse, R20 ;  /* 0x00000093211c7223 */ /* 0x080fe20000000014 */
[----:B------:R-:W-:Y:S01]  /*51e0*/  FFMA R26, R27, R147, R14 ;  /* 0x000000931b1a7223 */ /* 0x000fe2000000000e */
[----:B------:R-:W-:Y:S02]  /*51f0*/  HADD2.F32 R33, -RZ, R31.H0_H0 ;  /* 0x2000001fff217230 */ /* 0x000fe40000004100 */
[----:B------:R-:W-:Y:S01]  /*5200*/  FFMA R14, R93, R135, R10 ;  /* 0x000000875d0e7223 */ /* 0x000fe2000000000a */
[----:B------:R-:W-:Y:S01]  /*5210*/  F2FP.F16.E4M3.UNPACK_B R20, R5 ;  /* 0x00000005ff14723e */ /* 0x000fe200020006ff */
[----:B------:R-:W-:Y:S01]  /*5220*/  FFMA R27, R29, R147, R140 ;  /* 0x000000931d1b7223 */ /* 0x000fe2000000008c */
[----:B------:R-:W-:-:S02]  /*5230*/  HADD2.F32 R29, -RZ, R30.H1_H1 ;  /* 0x3000001eff1d7230 */ /* 0x000fc40000004100 */
[----:B------:R-:W-:Y:S01]  /*5240*/  FFMA R30, R33, R147, R14 ;  /* 0x00000093211e7223 */ /* 0x000fe2000000000e */
[C-C-:B------:R-:W-:Y:S01]  /*5250*/  FFMA R14, R93.reuse, R133, R6.reuse ;  /* 0x000000855d0e7223 */ /* 0x140fe20000000006 */
[--C-:B------:R-:W-:Y:S02]  /*5260*/  HADD2.F32 R33, -RZ, R20.reuse.H0_H0 ;  /* 0x20000014ff217230 */ /* 0x100fe40000004100 */
[C---:B------:R-:W-:Y:S01]  /*5270*/  FFMA R138, R93.reuse, R138, R6 ;  /* 0x0000008a5d8a7223 */ /* 0x040fe20000000006 */
[----:B------:R-:W-:Y:S02]  /*5280*/  HADD2.F32 R35, -RZ, R20.H1_H1 ;  /* 0x30000014ff237230 */ /* 0x000fe40000004100 */
[C-C-:B------:R-:W-:Y:S01]  /*5290*/  FFMA R136, R93.reuse, R136, R10.reuse ;  /* 0x000000885d887223 */ /* 0x140fe2000000000a */
[----:B------:R-:W-:Y:S02]  /*52a0*/  HADD2.F32 R31, -RZ, R31.H1_H1 ;  /* 0x3000001fff1f7230 */ /* 0x000fe40000004100 */
[----:B------:R-:W-:Y:S01]  /*52b0*/  FFMA R20, R93, R131, R10 ;  /* 0x000000835d147223 */ /* 0x000fe2000000000a */
[----:B------:R-:W-:-:S02]  /*52c0*/  HADD2.F32 R37, -RZ, R32.H0_H0 ;  /* 0x20000020ff257230 */ /* 0x000fc40000004100 */
[----:B------:R-:W-:Y:S01]  /*52d0*/  FFMA R132, R93, R132, R10 ;  /* 0x000000845d847223 */ /* 0x000fe2000000000a */
[----:B------:R-:W-:Y:S02]  /*52e0*/  HADD2.F32 R39, -RZ, R32.H1_H1 ;  /* 0x30000020ff277230 */ /* 0x000fe40000004100 */
[-C--:B------:R-:W-:Y:S01]  /*52f0*/  FFMA R14, R33, R147.reuse, R14 ;  /* 0x00000093210e7223 */ /* 0x080fe2000000000e */
[-C--:B------:R-:W-:Y:S01]  /*5300*/  FFMA R33, R35, R147.reuse, R134 ;  /* 0x0000009323217223 */ /* 0x080fe20000000086 */
[-C--:B------:R-:W-:Y:S01]  /*5310*/  FFMA R29, R29, R147.reuse, R138 ;  /* 0x000000931d1d7223 */ /* 0x080fe2000000008a */
[-C--:B------:R-:W-:Y:S01]  /*5320*/  FFMA R31, R31, R147.reuse, R136 ;  /* 0x000000931f1f7223 */ /* 0x080fe20000000088 */
[-C--:B------:R-:W-:Y:S01]  /*5330*/  FFMA R20, R37, R147.reuse, R20 ;  /* 0x0000009325147223 */ /* 0x080fe20000000014 */
[----:B------:R-:W-:Y:S01]  /*5340*/  FFMA R35, R39, R147, R132 ;  /* 0x0000009327237223 */ /* 0x000fe20000000084 */
[----:B------:R-:W-:Y:S02]  /*5350*/  F2FP.SATFINITE.RELU.E4M3.F32.PACK_AB_MERGE_C R146, R146, R15, RZ ;  /* 0x0000000f9292723e */ /* 0x000fe400048078ff */
[----:B------:R-:W-:-:S02]  /*5360*/  F2FP.SATFINITE.RELU.E4M3.F32.PACK_AB_MERGE_C R144, R144, R21, RZ ;  /* 0x000000159090723e */ /* 0x000fc400048078ff */
[----:B------:R-:W-:Y:S02]  /*5370*/  F2FP.SATFINITE.RELU.E4M3.F32.PACK_AB_MERGE_C R24, R25, R24, RZ ;  /* 0x000000181918723e */ /* 0x000fe400048078ff */
[----:B------:R-:W-:Y:S02]  /*5380*/  F2FP.SATFINITE.RELU.E4M3.F32.PACK_AB_MERGE_C R26, R27, R26, RZ ;  /* 0x0000001a1b1a723e */ /* 0x000fe400048078ff */
[----:B------:R-:W-:Y:S02]  /*5390*/  F2FP.SATFINITE.RELU.E4M3.F32.PACK_AB_MERGE_C R29, R29, R28, RZ ;  /* 0x0000001c1d1d723e */ /* 0x000fe400048078ff */
[----:B------:R-:W-:Y:S02]  /*53a0*/  F2FP.SATFINITE.RELU.E4M3.F32.PACK_AB_MERGE_C R31, R31, R30, RZ ;  /* 0x0000001e1f1f723e */ /* 0x000fe400048078ff */
[----:B------:R-:W-:Y:S02]  /*53b0*/  F2FP.SATFINITE.RELU.E4M3.F32.PACK_AB_MERGE_C R33, R33, R14, RZ ;  /* 0x0000000e2121723e */ /* 0x000fe400048078ff */
[----:B------:R-:W-:Y:S01]  /*53c0*/  F2FP.SATFINITE.RELU.E4M3.F32.PACK_AB_MERGE_C R35, R35, R20, RZ ;  /* 0x000000142323723e */ /* 0x000fe200048078ff */
[----:B------:R-:W-:Y:S06]  /*53d0*/  @P0 BRA `(.L_x_73) ;  /* 0x0000000000040947 */ /* 0x000fec0003800000 */
[----:B------:R-:W-:-:S04]  /*53e0*/  DEPBAR.LE SB0, 0x1 ;  /* 0x000080400000791a */ /* 0x000fc80000000000 */
.L_x_73:
[----:B------:R-:W-:Y:S05]  /*53f0*/  WARPSYNC.ALL ;  /* 0x0000000000007948 */ /* 0x000fea0003800000 */
[----:B------:R-:W-:Y:S06]  /*5400*/  BAR.SYNC.DEFER_BLOCKING 0x1, 0x100 ;  /* 0x0044000000007b1d */ /* 0x000fec0000010000 */
        /* <DEDUP_REMOVED lines=19> */
[----:B------:R-:W-:Y:S02]  /*5540*/  UIADD3 UR4, UR50, 0x5100, URZ ;  /* 0x0000510032047890 */ /* 0x000fe4000fffe03f */
[----:B------:R-:W-:Y:S01]  /*5550*/  UIADD3.X UR9, URZ, UR43, URZ, UP0, !UPT ;  /* 0x0000002b3f097290 */ /* 0x000fe200087fe43f */
[----:B------:R-:W-:Y:S01]  /*5560*/  UMOV UR5, UR45 ;  /* 0x0000002d00057c82 */ /* 0x000fe20008000000 */
[----:B------:R-:W-:-:S07]  /*5570*/  UMOV UR7, UR47 ;  /* 0x0000002f00077c82 */ /* 0x000fce0008000000 */
[----:B------:R1:W-:Y:S02]  /*5580*/  UTMASTG.3D [UR4], [UR8] ;  /* 0x00000004080073b5 */ /* 0x0003e40008010000 */
[----:B-1----:R0:W-:Y:S02]  /*5590*/  UTMACMDFLUSH ;  /* 0x00000000000079b7 */ /* 0x0021e40000000000 */
.L_x_75:
[----:B------:R-:W-:Y:S05]  /*55a0*/  BSYNC B0 ;  /* 0x0000000000007941 */ /* 0x000fea0003800000 */
.L_x_74:
[----:B------:R-:W-:Y:S04]  /*55b0*/  BSSY B0, `(.L_x_76) ;  /* 0x000002e000007945 */ /* 0x000fe80003800000 */
[----:B------:R-:W-:Y:S05]  /*55c0*/  @P1 BRA `(.L_x_77) ;  /* 0x0000000000b01947 */ /* 0x000fea0003800000 */
[----:B------:R-:W-:-:S13]  /*55d0*/  ISETP.NE.AND P3, PT, R92, 0x3, PT ;  /* 0x000000035c00780c */ /* 0x000fda0003f65270 */
[----:B------:R-:W-:Y:S05]  /*55e0*/  @!P3 BRA `(.L_x_78) ;  /* 0x000000000004b947 */ /* 0x000fea0003800000 */
[----:B------:R-:W-:Y:S01]  /*55f0*/  BPT.TRAP 0x1 ;  /* 0x000000040000795c */ /* 0x000fe20000300000 */
.L_x_78:
[----:B------:R-:W-:Y:S01]  /*5600*/  LEA R15, R98, UR50, 0x3 ;  /* 0x00000032620f7c11 */ /* 0x000fe2000f8e18ff */
[----:B------:R-:W-:Y:S01]  /*5610*/  BSSY B1, `(.L_x_79) ;  /* 0x0000004000017945 */ /* 0x000fe20003800000 */
[----:B------:R-:W-:-:S04]  /*5620*/  SHF.L.U32 R14, R97, 0x1f, RZ ;  /* 0x0000001f610e7819 */ /* 0x000fc800000006ff */
[----:B------:R-:W1:Y:S02]  /*5630*/  SYNCS.PHASECHK.TRANS64.TRYWAIT P2, [R15+URZ+0xa0], R14 ;  /* 0x0000a00e0f0075a7 */ /* 0x000e64000804017f */
[----:B-1----:R-:W-:Y:S05]  /*5640*/  @!P2 BRA `(.L_x_80) ;  /* 0x00000044001ca947 */ /* 0x002fea0003800000 */
.L_x_181:
[----:B------:R-:W-:Y:S05]  /*5650*/  BSYNC B1 ;  /* 0x0000000000017941 */ /* 0x000fea0003800000 */
.L_x_79:
[----:B------:R-:W-:Y:S04]  /*5660*/  BSSY B1, `(.L_x_81) ;  /* 0x0000011000017945 */ /* 0x000fe80003800000 */
[----:B------:R-:W-:Y:S05]  /*5670*/  @P4 BRA `(.L_x_82) ;  /* 0x00000000003c4947 */ /* 0x000fea0003800000 */
[----:B------:R-:W-:-:S04]  /*5680*/  IMAD R21, R98, 0x1000, R11 ;  /* 0x0000100062157824 */ /* 0x000fc800078e020b */
[----:B-1----:R-:W-:Y:S01]  /*5690*/  VIADD R14, R21, UR50 ;  /* 0x00000032150e7c36 */ /* 0x002fe20008000000 */
[----:B------:R-:W-:Y:S04]  /*56a0*/  LDS.U16 R7, [R21+UR50+0x200] ;  /* 0x0002003215077984 */ /* 0x000fe80008000400 */
[----:B------:R-:W-:Y:S01]  /*56b0*/  IADD3 R25, R14, R13, RZ ;  /* 0x0000000d0e197210 */ /* 0x000fe20007ffe0ff */
        /* <DEDUP_REMOVED lines=11> */
.L_x_82:
[----:B------:R-:W-:Y:S05]  /*5770*/  BSYNC B1 ;  /* 0x0000000000017941 */ /* 0x000fea0003800000 */
.L_x_81:
        /* <DEDUP_REMOVED lines=8> */
.L_x_83:
        /* <DEDUP_REMOVED lines=9> */
.L_x_77:
[----:B------:R-:W-:Y:S05]  /*5890*/  BSYNC B0 ;  /* 0x0000000000007941 */ /* 0x000fea0003800000 */
.L_x_76:
[----:B------:R-:W-:Y:S01]  /*58a0*/  F2FP.F16.E4M3.UNPACK_B R21, R7.H1 ;  /* 0x00000007ff15723e */ /* 0x000fe200030006ff */
[C-C-:B------:R-:W-:Y:S01]  /*58b0*/  FFMA R14, R93.reuse, R129, R4.reuse ;  /* 0x000000815d0e7223 */ /* 0x140fe20000000004 */
[----:B------:R-:W-:Y:S01]  /*58c0*/  F2FP.F16.E4M3.UNPACK_B R15, R7 ;  /* 0x00000007ff0f723e */ /* 0x000fe200020006ff */
[C-C-:B------:R-:W-:Y:S01]  /*58d0*/  FFMA R130, R93.reuse, R130, R4.reuse ;  /* 0x000000825d827223 */ /* 0x140fe20000000004 */
[C-C-:B------:R-:W-:Y:S01]  /*58e0*/  FFMA R20, R93.reuse, R125, R4.reuse ;  /* 0x0000007d5d147223 */ /* 0x140fe20000000004 */
[C-C-:B------:R-:W-:Y:S01]  /*58f0*/  FFMA R126, R93.reuse, R126, R4.reuse ;  /* 0x0000007e5d7e7223 */ /* 0x140fe20000000004 */
[C-C-:B------:R-:W-:Y:S01]  /*5900*/  FFMA R26, R93.reuse, R121, R4.reuse ;  /* 0x000000795d1a7223 */ /* 0x140fe20000000004 */
[C-C-:B------:R-:W-:Y:S01]  /*5910*/  FFMA R122, R93.reuse, R122, R4.reuse ;  /* 0x0000007a5d7a7223 */ /* 0x140fe20000000004 */
[C-C-:B------:R-:W-:Y:S01]  /*5920*/  FFMA R30, R93.reuse, R117, R4.reuse ;  /* 0x000000755d1e7223 */ /* 0x140fe20000000004 */
[----:B------:R-:W-:Y:S01]  /*5930*/  FFMA R118, R93, R118, R4 ;  /* 0x000000765d767223 */ /* 0x000fe20000000004 */
[----:B------:R-:W-:-:S02]  /*5940*/  HADD2.F32 R27, -RZ, R21.H0_H0 ;  /* 0x20000015ff1b7230 */ /* 0x000fc40000004100 */
[C-C-:B------:R-:W-:Y:S01]  /*5950*/  FFMA R4, R93.reuse, R127, R8.reuse ;  /* 0x0000007f5d047223 */ /* 0x140fe20000000008 */
[----:B------:R-:W-:Y:S02]  /*5960*/  HADD2.F32 R25, -RZ, R15.H0_H0 ;  /* 0x2000000fff197230 */ /* 0x000fe40000004100 */
[C-C-:B------:R-:W-:Y:S01]  /*5970*/  FFMA R128, R93.reuse, R128, R8.reuse ;  /* 0x000000805d807223 */ /* 0x140fe20000000008 */
[C-C-:B------:R-:W-:Y:S01]  /*5980*/  FFMA R24, R93.reuse, R123, R8.reuse ;  /* 0x0000007b5d187223 */ /* 0x140fe20000000008 */
[C-C-:B------:R-:W-:Y:S01]  /*5990*/  FFMA R124, R93.reuse, R124, R8.reuse ;  /* 0x0000007c5d7c7223 */ /* 0x140fe20000000008 */
[C-C-:B------:R-:W-:Y:S01]  /*59a0*/  FFMA R28, R93.reuse, R119, R8.reuse ;  /* 0x000000775d1c7223 */ /* 0x140fe20000000008 */
[C-C-:B------:R-:W-:Y:S01]  /*59b0*/  FFMA R120, R93.reuse, R120, R8.reuse ;  /* 0x000000785d787223 */ /* 0x140fe20000000008 */
[C-C-:B------:R-:W-:Y:S01]  /*59c0*/  FFMA R32, R93.reuse, R115, R8.reuse ;  /* 0x000000735d207223 */ /* 0x140fe20000000008 */
[----:B------:R-:W-:Y:S01]  /*59d0*/  FFMA R116, R93, R116, R8 ;  /* 0x000000745d747223 */ /* 0x000fe20000000008 */
[----:B------:R-:W-:Y:S01]  /*59e0*/  F2FP.F16.E4M3.UNPACK_B R8, R9 ;  /* 0x00000009ff08723e */ /* 0x000fe200020006ff */
[----:B------:R-:W-:Y:S01]  /*59f0*/  FFMA R4, R27, R147, R4 ;  /* 0x000000931b047223 */ /* 0x000fe20000000004 */
[----:B------:R-:W-:Y:S01]  /*5a00*/  F2FP.F16.E4M3.UNPACK_B R27, R9.H1 ;  /* 0x00000009ff1b723e */ /* 0x000fe200030006ff */
[----:B------:R-:W-:Y:S01]  /*5a10*/  FFMA R14, R25, R147, R14 ;  /* 0x00000093190e7223 */ /* 0x000fe2000000000e */
[----:B------:R-:W-:Y:S01]  /*5a20*/  F2FP.F16.E4M3.UNPACK_B R33, R3.H1 ;  /* 0x00000003ff21723e */ /* 0x000fe200030006ff */
[--C-:B------:R-:W-:Y:S01]  /*5a30*/  HADD2.F32 R25, -RZ, R8.reuse.H0_H0 ;  /* 0x20000008ff197230 */ /* 0x100fe20000004100 */
[----:B------:R-:W-:Y:S01]  /*5a40*/  F2FP.F16.E4M3.UNPACK_B R34, R5.H1 ;  /* 0x00000005ff22723e */ /* 0x000fe200030006ff */
[----:B------:R-:W-:Y:S01]  /*5a50*/  HADD2.F32 R29, -RZ, R8.H1_H1 ;  /* 0x30000008ff1d7230 */ /* 0x000fe20000004100 */
[----:B------:R-:W-:Y:S01]  /*5a60*/  F2FP.F16.E4M3.UNPACK_B R8, R3 ;  /* 0x00000003ff08723e */ /* 0x000fe200020006ff */
[----:B------:R-:W-:-:S02]  /*5a70*/  HADD2.F32 R31, -RZ, R27.H0_H0 ;  /* 0x2000001bff1f7230 */ /* 0x000fc40000004100 */
[-C--:B------:R-:W-:Y:S01]  /*5a80*/  FFMA R20, R25, R147.reuse, R20 ;  /* 0x0000009319147223 */ /* 0x080fe20000000014 */
[----:B------:R-:W-:Y:S02]  /*5a90*/  HADD2.F32 R35, -RZ, R33.H0_H0 ;  /* 0x20000021ff237230 */ /* 0x000fe40000004100 */
[-C--:B------:R-:W-:Y:S01]  /*5aa0*/  FFMA R25, R29, R147.reuse, R126 ;  /* 0x000000931d197223 */ /* 0x080fe2000000007e */
[--C-:B------:R-:W-:Y:S02]  /*5ab0*/  HADD2.F32 R29, -RZ, R8.reuse.H0_H0 ;  /* 0x20000008ff1d7230 */ /* 0x100fe40000004100 */
[----:B------:R-:W-:Y:S01]  /*5ac0*/  FFMA R24, R31, R147, R24 ;  /* 0x000000931f187223 */ /* 0x000fe20000000018 */
[----:B------:R-:W-:Y:S01]  /*5ad0*/  HADD2.F32 R31, -RZ, R8.H1_H1 ;  /* 0x30000008ff1f7230 */ /* 0x000fe20000004100 */
[----:B------:R-:W-:Y:S01]  /*5ae0*/  F2FP.F16.E4M3.UNPACK_B R8, R5 ;  /* 0x00000005ff08723e */ /* 0x000fe200020006ff */
[-C--:B------:R-:W-:Y:S01]  /*5af0*/  FFMA R28, R35, R147.reuse, R28 ;  /* 0x00000093231c7223 */ /* 0x080fe2000000001c */
[----:B------:R-:W-:Y:S01]  /*5b00*/  FFMA R26, R29, R147, R26 ;  /* 0x000000931d1a7223 */ /* 0x000fe2000000001a */
[----:B------:R-:W-:-:S02]  /*5b10*/  HADD2.F32 R15, -RZ, R15.H1_H1 ;  /* 0x3000000fff0f7230 */ /* 0x000fc40000004100 */
[-C--:B------:R-:W-:Y:S01]  /*5b20*/  FFMA R29, R31, R147.reuse, R122 ;  /* 0x000000931f1d7223 */ /* 0x080fe2000000007a */
[----:B------:R-:W-:Y:S01]  /*5b30*/  HADD2.F32 R31, -RZ, R33.H1_H1 ;  /* 0x30000021ff1f7230 */ /* 0x000fe20000004100 */
[----:B------:R-:W-:Y:S01]  /*5b40*/  F2FP.SATFINITE.RELU.E4M3.F32.PACK_AB_MERGE_C R20, R25, R20, RZ ;  /* 0x000000141914723e */ /* 0x000fe200048078ff */
[--C-:B------:R-:W-:Y:S02]  /*5b50*/  HADD2.F32 R33, -RZ, R8.reuse.H0_H0 ;  /* 0x20000008ff217230 */ /* 0x100fe40000004100 */
[-C--:B------:R-:W-:Y:S01]  /*5b60*/  FFMA R15, R15, R147.reuse, R130 ;  /* 0x000000930f0f7223 */ /* 0x080fe20000000082 */
[----:B------:R-:W-:Y:S02]  /*5b70*/  HADD2.F32 R35, -RZ, R8.H1_H1 ;  /* 0x30000008ff237230 */ /* 0x000fe40000004100 */
[-C--:B------:R-:W-:Y:S01]  /*5b80*/  FFMA R31, R31, R147.reuse, R120 ;  /* 0x000000931f1f7223 */ /* 0x080fe20000000078 */
[----:B------:R-:W-:Y:S02]  /*5b90*/  HADD2.F32 R21, -RZ, R21.H1_H1 ;  /* 0x30000015ff157230 */ /* 0x000fe40000004100 */
[----:B------:R-:W-:Y:S01]  /*5ba0*/  FFMA R30, R33, R147, R30 ;  /* 0x00000093211e7223 */ /* 0x000fe2000000001e */
[----:B------:R-:W-:-:S02]  /*5bb0*/  HADD2.F32 R27, -RZ, R27.H1_H1 ;  /* 0x3000001bff1b7230 */ /* 0x000fc40000004100 */
[-C--:B------:R-:W-:Y:S01]  /*5bc0*/  FFMA R33, R35, R147.reuse, R118 ;  /* 0x0000009323217223 */ /* 0x080fe20000000076 */
[--C-:B------:R-:W-:Y:S02]  /*5bd0*/  HADD2.F32 R37, -RZ, R34.reuse.H0_H0 ;  /* 0x20000022ff257230 */ /* 0x100fe40000004100 */
[-C--:B------:R-:W-:Y:S01]  /*5be0*/  FFMA R21, R21, R147.reuse, R128 ;  /* 0x0000009315157223 */ /* 0x080fe20000000080 */
[----:B------:R-:W-:Y:S02]  /*5bf0*/  HADD2.F32 R39, -RZ, R34.H1_H1 ;  /* 0x30000022ff277230 */ /* 0x000fe40000004100 */
[-C--:B------:R-:W-:Y:S01]  /*5c00*/  FFMA R27, R27, R147.reuse, R124 ;  /* 0x000000931b1b7223 */ /* 0x080fe2000000007c */
[----:B------:R-:W-:Y:S01]  /*5c10*/  F2FP.SATFINITE.RELU.E4M3.F32.PACK_AB_MERGE_C R14, R15, R14, RZ ;  /* 0x0000000e0f0e723e */ /* 0x000fe200048078ff */
[-C--:B------:R-:W-:Y:S01]  /*5c20*/  FFMA R32, R37, R147.reuse, R32 ;  /* 0x0000009325207223 */ /* 0x080fe20000000020 */
[----:B------:R-:W-:Y:S01]  /*5c30*/  F2FP.SATFINITE.RELU.E4M3.F32.PACK_AB_MERGE_C R4, R21, R4, RZ ;  /* 0x000000041504723e */ /* 0x000fe200048078ff */
[----:B------:R-:W-:Y:S01]  /*5c40*/  FFMA R35, R39, R147, R116 ;  /* 0x0000009327237223 */ /* 0x000fe20000000074 */
[----:B------:R-:W-:-:S02]  /*5c50*/  F2FP.SATFINITE.RELU.E4M3.F32.PACK_AB_MERGE_C R24, R27, R24, RZ ;  /* 0x000000181b18723e */ /* 0x000fc400048078ff */
[----:B------:R-:W-:Y:S02]  /*5c60*/  F2FP.SATFINITE.RELU.E4M3.F32.PACK_AB_MERGE_C R29, R29, R26, RZ ;  /* 0x0000001a1d1d723e */ /* 0x000fe400048078ff */
[----:B------:R-:W-:Y:S02]  /*5c70*/  F2FP.SATFINITE.RELU.E4M3.F32.PACK_AB_MERGE_C R31, R31, R28, RZ ;  /* 0x0000001c1f1f723e */ /* 0x000fe400048078ff */
[----:B------:R-:W-:Y:S02]  /*5c80*/  F2FP.SATFINITE.RELU.E4M3.F32.PACK_AB_MERGE_C R33, R33, R30, RZ ;  /* 0x0000001e2121723e */ /* 0x000fe400048078ff */
[----:B------:R-:W-:Y:S01]  /*5c90*/  F2FP.SATFINITE.RELU.E4M3.F32.PACK_AB_MERGE_C R35, R35, R32, RZ ;  /* 0x000000202323723e */ /* 0x000fe200048078ff */
[----:B------:R-:W-:Y:S06]  /*5ca0*/  @P0 BRA `(.L_x_84) ;  /* 0x0000000000040947 */ /* 0x000fec0003800000 */
[----:B------:R-:W-:-:S04]  /*5cb0*/  DEPBAR.LE SB0, 0x1 ;  /* 0x000080400000791a */ /* 0x000fc80000000000 */
.L_x_84:
        /* <DEDUP_REMOVED lines=27> */
.L_x_86:
[----:B------:R-:W-:Y:S05]  /*5e70*/  BSYNC B0 ;  /* 0x0000000000007941 */ /* 0x000fea0003800000 */
.L_x_85:
[----:B------:R-:W-:Y:S04]  /*5e80*/  BSSY B0, `(.L_x_87) ;  /* 0x000002f000007945 */ /* 0x000fe80003800000 */
[----:B------:R-:W-:Y:S05]  /*5e90*/  @P1 BRA `(.L_x_88) ;  /* 0x0000000000b41947 */ /* 0x000fea0003800000 */
[----:B------:R-:W-:-:S13]  /*5ea0*/  ISETP.NE.AND P2, PT, R92, 0x3, PT ;  /* 0x000000035c00780c */ /* 0x000fda0003f45270 */
[----:B------:R-:W-:Y:S05]  /*5eb0*/  @!P2 BRA `(.L_x_89) ;  /* 0x000000000004a947 */ /* 0x000fea0003800000 */
[----:B------:R-:W-:Y:S01]  /*5ec0*/  BPT.TRAP 0x1 ;  /* 0x000000040000795c */ /* 0x000fe20000300000 */
.L_x_89:
[----:B------:R-:W-:Y:S01]  /*5ed0*/  SHF.L.U32 R4, R97, 0x1f, RZ ;  /* 0x0000001f61047819 */ /* 0x000fe200000006ff */
[----:B------:R-:W-:Y:S01]  /*5ee0*/  BSSY B1, `(.L_x_90) ;  /* 0x0000004000017945 */ /* 0x000fe20003800000 */
[----:B------:R-:W-:-:S04]  /*5ef0*/  LEA R15, R98, UR50, 0x3 ;  /* 0x00000032620f7c11 */ /* 0x000fc8000f8e18ff */
[----:B------:R-:W1:Y:S02]  /*5f00*/  SYNCS.PHASECHK.TRANS64.TRYWAIT P1, [R15+URZ+0xa0], R4 ;  /* 0x0000a0040f0075a7 */ /* 0x000e64000802017f */
[----:B-1----:R-:W-:Y:S05]  /*5f10*/  @!P1 BRA `(.L_x_91) ;  /* 0x0000003800fc9947 */ /* 0x002fea0003800000 */
.L_x_182:
[----:B------:R-:W-:Y:S05]  /*5f20*/  BSYNC B1 ;  /* 0x0000000000017941 */ /* 0x000fea0003800000 */
.L_x_90:
[----:B------:R-:W-:Y:S04]  /*5f30*/  BSSY B1, `(.L_x_92) ;  /* 0x0000011000017945 */ /* 0x000fe80003800000 */
[----:B------:R-:W-:Y:S05]  /*5f40*/  @P4 BRA `(.L_x_93) ;  /* 0x00000000003c4947 */ /* 0x000fea0003800000 */
[----:B------:R-:W-:-:S04]  /*5f50*/  IMAD R3, R98, 0x1000, R11 ;  /* 0x0000100062037824 */ /* 0x000fc800078e020b */
[----:B-1----:R-:W-:Y:S01]  /*5f60*/  VIADD R4, R3, UR50 ;  /* 0x0000003203047c36 */ /* 0x002fe20008000000 */
[----:B------:R-:W-:Y:S03]  /*5f70*/  LDS.U16 R7, [R3+UR50+0x200] ;  /* 0x0002003203077984 */ /* 0x000fe60008000400 */
[----:B------:R-:W-:Y:S01]  /*5f80*/  IMAD.IADD R15, R13, 0x1, R4 ;  /* 0x000000010d0f7824 */ /* 0x000fe200078e0204 */
[----:B------:R-:W-:Y:S04]  /*5f90*/  LDS.U16 R9, [R3+UR50+0x208] ;  /* 0x0002083203097984 */ /* 0x000fe80008000400 */
[----:B------:R-:W-:Y:S04]  /*5fa0*/  LDS.U16 R5, [R15+0x200] ;  /* 0x000200000f057984 */ /* 0x000fe80000000400 */
[----:B------:R-:W1:Y:S04]  /*5fb0*/  LDS.U16 R14, [R15+0x100] ;  /* 0x000100000f0e7984 */ /* 0x000e680000000400 */
[----:B------:R-:W2:Y:S04]  /*5fc0*/  LDS.U16 R4, [R3+UR50+0x100] ;  /* 0x0001003203047984 */ /* 0x000ea80008000400 */
[----:B------:R1:W3:Y:S04]  /*5fd0*/  LDS.U16 R8, [R3+UR50+0x108] ;  /* 0x0001083203087984 */ /* 0x0002e80008000400 */
[----:B------:R-:W-:Y:S04]  /*5fe0*/  LDS.U16 R13, [R15+0x208] ;  /* 0x000208000f0d7984 */ /* 0x000fe80000000400 */
[----:B------:R-:W4:Y:S01]  /*5ff0*/  LDS.U16 R20, [R15+0x108] ;  /* 0x000108000f147984 */ /* 0x000f220000000400 */
[----:B-1----:R-:W-:-:S02]  /*6000*/  PRMT R3, R14, 0x5410, R5 ;  /* 0x000054100e037816 */ /* 0x002fc40000000005 */
[----:B--2---:R-:W-:Y:S02]  /*6010*/  PRMT R7, R4, 0x5410, R7 ;  /* 0x0000541004077816 */ /* 0x004fe40000000007 */
[----:B---3--:R-:W-:Y:S02]  /*6020*/  PRMT R9, R8, 0x5410, R9 ;  /* 0x0000541008097816 */ /* 0x008fe40000000009 */
[----:B----4-:R-:W-:-:S07]  /*6030*/  PRMT R5, R20, 0x5410, R13 ;  /* 0x0000541014057816 */ /* 0x010fce000000000d */
.L_x_93:
[----:B------:R-:W-:Y:S05]  /*6040*/  BSYNC B1 ;  /* 0x0000000000017941 */ /* 0x000fea0003800000 */
.L_x_92:
        /* <DEDUP_REMOVED lines=8> */
.L_x_94:
[----:B------:R-:W3:Y:S01]  /*60d0*/  S2R R13, SR_CgaCtaId ;  /* 0x00000000000d7919 */ /* 0x000ee20000008800 */
[C---:B-1----:R-:W-:Y:S01]  /*60e0*/  LEA R4, R98.reuse, UR50, 0x3 ;  /* 0x0000003262047c11 */ /* 0x042fe2000f8e18ff */
[----:B------:R-:W-:-:S03]  /*60f0*/  VIADD R98, R98, 0x1 ;  /* 0x0000000162627836 */ /* 0x000fc60000000000 */
[----:B------:R-:W-:Y:S02]  /*6100*/  IADD3 R4, R4, 0xc0, RZ ;  /* 0x000000c004047810 */ /* 0x000fe40007ffe0ff */
[----:B------:R-:W-:-:S04]  /*6110*/  ISETP.NE.AND P1, PT, R98, 0x4, PT ;  /* 0x000000046200780c */ /* 0x000fc80003f25270 */
[----:B------:R-:W-:Y:S02]  /*6120*/  SEL R98, R98, RZ, P1 ;  /* 0x000000ff62627207 */ /* 0x000fe40000800000 */
[----:B---3--:R-:W-:-:S04]  /*6130*/  PRMT R4, R13, 0x654, R4 ;  /* 0x000006540d047816 */ /* 0x008fc80000000004 */
[----:B--2---:R1:W-:Y:S02]  /*6140*/  SYNCS.ARRIVE.TRANS64.RED.A1T0 RZ, [R4+URZ], RZ ;  /* 0x000000ff04ff79a7 */ /* 0x0043e4000810043f */
[----:B-1----:R-:W-:-:S04]  /*6150*/  SEL R4, RZ, 0x1, P1 ;  /* 0x00000001ff047807 */ /* 0x002fc80000800000 */
[----:B------:R-:W-:-:S07]  /*6160*/  LOP3.LUT R97, R97, R4, RZ, 0x3c, !PT ;  /* 0x0000000461617212 */ /* 0x000fce00078e3cff */
.L_x_88:
[----:B------:R-:W-:Y:S05]  /*6170*/  BSYNC B0 ;  /* 0x0000000000007941 */ /* 0x000fea0003800000 */
.L_x_87:
[----:B------:R-:W-:Y:S01]  /*6180*/  F2FP.F16.E4M3.UNPACK_B R21, R5.H1 ;  /* 0x00000005ff15723e */ /* 0x000fe200030006ff */
[C---:B------:R-:W-:Y:S01]  /*6190*/  FFMA R100, R93.reuse, R100, R10 ;  /* 0x000000645d647223 */ /* 0x040fe2000000000a */
[----:B------:R-:W-:Y:S01]  /*61a0*/  F2FP.F16.E4M3.UNPACK_B R13, R7 ;  /* 0x00000007ff0d723e */ /* 0x000fe200020006ff */
[C-C-:B------:R-:W-:Y:S01]  /*61b0*/  FFMA R4, R93.reuse, R113, R6.reuse ;  /* 0x000000715d047223 */ /* 0x140fe20000000006 */
[----:B------:R-:W-:Y:S01]  /*61c0*/  F2FP.F16.E4M3.UNPACK_B R7, R7.H1 ;  /* 0x00000007ff07723e */ /* 0x000fe200030006ff */
[----:B------:R-:W-:Y:S02]  /*61d0*/  HADD2.F32 R25, -RZ, R21.H1_H1 ;  /* 0x30000015ff197230 */ /* 0x000fe40000004100 */
[C-C-:B------:R-:W-:Y:S01]  /*61e0*/  FFMA R114, R93.reuse, R114, R6.reuse ;  /* 0x000000725d727223 */ /* 0x140fe20000000006 */
[----:B------:R-:W-:Y:S02]  /*61f0*/  HADD2.F32 R15, -RZ, R13.H0_H0 ;  /* 0x2000000dff0f7230 */ /* 0x000fe40000004100 */
[C-C-:B------:R-:W-:Y:S01]  /*6200*/  FFMA R8, R93.reuse, R109, R6.reuse ;  /* 0x0000006d5d087223 */ /* 0x140fe20000000006 */
[----:B------:R-:W-:Y:S01]  /*6210*/  FFMA R110, R93, R110, R6 ;  /* 0x0000006e5d6e7223 */ /* 0x000fe20000000006 */
[----:B------:R-:W-:Y:S01]  /*6220*/  FFMA R31, R25, R147, R100 ;  /* 0x00000093191f7223 */ /* 0x000fe20000000064 */
[----:B------:R-:W-:Y:S01]  /*6230*/  FFMA R20, R93, R105, R6 ;  /* 0x000000695d147223 */ /* 0x000fe20000000006 */
[----:B------:R-:W-:Y:S01]  /*6240*/  FFMA R25, R15, R147, R4 ;  /* 0x000000930f197223 */ /* 0x000fe20000000004 */
[----:B------:R-:W-:-:S02]  /*6250*/  HADD2.F32 R15, -RZ, R7.H0_H0 ;  /* 0x20000007ff0f7230 */ /* 0x000fc40000004100 */
[C-C-:B------:R-:W-:Y:S01]  /*6260*/  FFMA R106, R93.reuse, R106, R6.reuse ;  /* 0x0000006a5d6a7223 */ /* 0x140fe20000000006 */
[C-C-:B------:R-:W-:Y:S01]  /*6270*/  FFMA R26, R93.reuse, R101, R6.reuse ;  /* 0x000000655d1a7223 */ /* 0x140fe20000000006 */
[C---:B------:R-:W-:Y:S01]  /*6280*/  FFMA R102, R93.reuse, R102, R6 ;  /* 0x000000665d667223 */ /* 0x040fe20000000006 */
[----:B------:R-:W-:Y:S01]  /*6290*/  HADD2.F32 R13, -RZ, R13.H1_H1 ;  /* 0x3000000dff0d7230 */ /* 0x000fe20000004100 */
[----:B------:R-:W-:Y:S01]  /*62a0*/  F2FP.F16.E4M3.UNPACK_B R4, R9 ;  /* 0x00000009ff04723e */ /* 0x000fe200020006ff */
[----:B------:R-:W-:Y:S02]  /*62b0*/  HADD2.F32 R7, -RZ, R7.H1_H1 ;  /* 0x30000007ff077230 */ /* 0x000fe40000004100 */
[C-C-:B------:R-:W-:Y:S01]  /*62c0*/  FFMA R6, R93.reuse, R111, R10.reuse ;  /* 0x0000006f5d067223 */ /* 0x140fe2000000000a */
[----:B------:R-:W-:Y:S01]  /*62d0*/  FFMA R112, R93, R112, R10 ;  /* 0x000000705d707223 */ /* 0x000fe2000000000a */
[----:B------:R-:W-:Y:S01]  /*62e0*/  F2FP.F16.E4M3.UNPACK_B R9, R9.H1 ;  /* 0x00000009ff09723e */ /* 0x000fe200030006ff */
[-C--:B------:R-:W-:Y:S01]  /*62f0*/  FFMA R114, R13, R147.reuse, R114 ;  /* 0x000000930d727223 */ /* 0x080fe20000000072 */
[-C--:B------:R-:W-:Y:S01]  /*6300*/  FFMA R6, R15, R147.reuse, R6 ;  /* 0x000000930f067223 */ /* 0x080fe20000000006 */
[----:B------:R-:W-:Y:S01]  /*6310*/  FFMA R27, R7, R147, R112 ;  /* 0x00000093071b7223 */ /* 0x000fe20000000070 */
[----:B------:R-:W-:-:S02]  /*6320*/  HADD2.F32 R13, -RZ, R4.H0_H0 ;  /* 0x20000004ff0d7230 */ /* 0x000fc40000004100 */
[----:B------:R-:W-:Y:S01]  /*6330*/  FFMA R14, R93, R107, R10 ;  /* 0x0000006b5d0e7223 */ /* 0x000fe2000000000a */
[----:B------:R-:W-:Y:S01]  /*6340*/  HADD2.F32 R15, -RZ, R4.H1_H1 ;  /* 0x30000004ff0f7230 */ /* 0x000fe20000004100 */
[----:B------:R-:W-:Y:S01]  /*6350*/  F2FP.F16.E4M3.UNPACK_B R4, R3 ;  /* 0x00000003ff04723e */ /* 0x000fe200020006ff */
[--C-:B------:R-:W-:Y:S02]  /*6360*/  HADD2.F32 R7, -RZ, R9.reuse.H0_H0 ;  /* 0x20000009ff077230 */ /* 0x100fe40000004100 */
[----:B------:R-:W-:Y:S01]  /*6370*/  FFMA R8, R13, R147, R8 ;  /* 0x000000930d087223 */ /* 0x000fe20000000008 */
[----:B------:R-:W-:Y:S01]  /*6380*/  HADD2.F32 R9, -RZ, R9.H1_H1 ;  /* 0x30000009ff097230 */ /* 0x000fe20000004100 */
[----:B------:R-:W-:Y:S01]  /*6390*/  F2FP.F16.E4M3.UNPACK_B R3, R3.H1 ;  /* 0x00000003ff03723e */ /* 0x000fe200030006ff */
[--C-:B------:R-:W-:Y:S02]  /*63a0*/  HADD2.F32 R13, -RZ, R4.reuse.H1_H1 ;  /* 0x30000004ff0d7230 */ /* 0x100fe40000004100 */
[----:B------:R-:W-:Y:S01]  /*63b0*/  FFMA R14, R7, R147, R14 ;  /* 0x00000093070e7223 */ /* 0x000fe2000000000e */
[----:B------:R-:W-:-:S02]  /*63c0*/  HADD2.F32 R7, -RZ, R4.H0_H0 ;  /* 0x20000004ff077230 */ /* 0x000fc40000004100 */
[C-C-:B------:R-:W-:Y:S01]  /*63d0*/  FFMA R108, R93.reuse, R108, R10.reuse ;  /* 0x0000006c5d6c7223 */ /* 0x140fe2000000000a */
[----:B------:R-:W-:Y:S01]  /*63e0*/  F2FP.F16.E4M3.UNPACK_B R4, R5 ;  /* 0x00000005ff04723e */ /* 0x000fe200020006ff */
[--C-:B------:R-:W-:Y:S02]  /*63f0*/  HADD2.F32 R5, -RZ, R3.reuse.H0_H0 ;  /* 0x20000003ff057230 */ /* 0x100fe40000004100 */
[----:B------:R-:W-:Y:S01]  /*6400*/  FFMA R24, R93, R103, R10 ;  /* 0x000000675d187223 */ /* 0x000fe2000000000a */
[-C--:B------:R-:W-:Y:S01]  /*6410*/  FFMA R29, R9, R147.reuse, R108 ;  /* 0x00000093091d7223 */ /* 0x080fe2000000006c */
[----:B------:R-:W-:Y:S01]  /*6420*/  FFMA R20, R7, R147, R20 ;  /* 0x0000009307147223 */ /* 0x000fe20000000014 */
[C-C-:B------:R-:W-:Y:S01]  /*6430*/  FFMA R104, R93.reuse, R104, R10.reuse ;  /* 0x000000685d687223 */ /* 0x140fe2000000000a */
[----:B------:R-:W-:Y:S02]  /*6440*/  HADD2.F32 R3, -RZ, R3.H1_H1 ;  /* 0x30000003ff037230 */ /* 0x000fe40000004100 */
[----:B------:R-:W-:Y:S01]  /*6450*/  FFMA R10, R93, R99, R10 ;  /* 0x000000635d0a7223 */ /* 0x000fe2000000000a */
[----:B------:R-:W-:-:S02]  /*6460*/  HADD2.F32 R7, -RZ, R4.H0_H0 ;  /* 0x20000004ff077230 */ /* 0x000fc40000004100 */
[-C--:B------:R-:W-:Y:S01]  /*6470*/  FFMA R15, R15, R147.reuse, R110 ;  /* 0x000000930f0f7223 */ /* 0x080fe2000000006e */
[----:B------:R-:W-:Y:S02]  /*6480*/  HADD2.F32 R9, -RZ, R4.H1_H1 ;  /* 0x30000004ff097230 */ /* 0x000fe40000004100 */
[-C--:B------:R-:W-:Y:S01]  /*6490*/  FFMA R13, R13, R147.reuse, R106 ;  /* 0x000000930d0d7223 */ /* 0x080fe2000000006a */
[----:B------:R-:W-:Y:S02]  /*64a0*/  HADD2.F32 R21, -RZ, R21.H0_H0 ;  /* 0x20000015ff157230 */ /* 0x000fe40000004100 */
[-C--:B------:R-:W-:Y:S01]  /*64b0*/  FFMA R5, R5, R147.reuse, R24 ;  /* 0x0000009305057223 */ /* 0x080fe20000000018 */
[-C--:B------:R-:W-:Y:S01]  /*64c0*/  FFMA R104, R3, R147.reuse, R104 ;  /* 0x0000009303687223 */ /* 0x080fe20000000068 */
[-C--:B------:R-:W-:Y:S01]  /*64d0*/  FFMA R7, R7, R147.reuse, R26 ;  /* 0x0000009307077223 */ /* 0x080fe2000000001a */
[-C--:B------:R-:W-:Y:S01]  /*64e0*/  FFMA R102, R9, R147.reuse, R102 ;  /* 0x0000009309667223 */ /* 0x080fe20000000066 */
[----:B------:R-:W-:Y:S01]  /*64f0*/  FFMA R10, R21, R147, R10 ;  /* 0x00000093150a7223 */ /* 0x000fe2000000000a */
[----:B------:R-:W-:-:S02]  /*6500*/  F2FP.SATFINITE.RELU.E4M3.F32.PACK_AB_MERGE_C R114, R114, R25, RZ ;  /* 0x000000197272723e */ /* 0x000fc400048078ff */
[----:B------:R-:W-:Y:S02]  /*6510*/  F2FP.SATFINITE.RELU.E4M3.F32.PACK_AB_MERGE_C R6, R27, R6, RZ ;  /* 0x000000061b06723e */ /* 0x000fe400048078ff */
[----:B------:R-:W-:Y:S02]  /*6520*/  F2FP.SATFINITE.RELU.E4M3.F32.PACK_AB_MERGE_C R8, R15, R8, RZ ;  /* 0x000000080f08723e */ /* 0x000fe400048078ff */
[----:B------:R-:W-:Y:S02]  /*6530*/  F2FP.SATFINITE.RELU.E4M3.F32.PACK_AB_MERGE_C R14, R29, R14, RZ ;  /* 0x0000000e1d0e723e */ /* 0x000fe400048078ff */
[----:B------:R-:W-:Y:S02]  /*6540*/  F2FP.SATFINITE.RELU.E4M3.F32.PACK_AB_MERGE_C R13, R13, R20, RZ ;  /* 0x000000140d0d723e */ /* 0x000fe400048078ff */
[----:B------:R-:W-:Y:S02]  /*6550*/  F2FP.SATFINITE.RELU.E4M3.F32.PACK_AB_MERGE_C R5, R104, R5, RZ ;  /* 0x000000056805723e */ /* 0x000fe400048078ff */
[----:B------:R-:W-:-:S02]  /*6560*/  F2FP.SATFINITE.RELU.E4M3.F32.PACK_AB_MERGE_C R7, R102, R7, RZ ;  /* 0x000000076607723e */ /* 0x000fc400048078ff */
[----:B------:R-:W-:Y:S01]  /*6570*/  F2FP.SATFINITE.RELU.E4M3.F32.PACK_AB_MERGE_C R31, R31, R10, RZ ;  /* 0x0000000a1f1f723e */ /* 0x000fe200048078ff */
[----:B------:R-:W-:Y:S06]  /*6580*/  @P0 BRA `(.L_x_95) ;  /* 0x0000000000040947 */ /* 0x000fec0003800000 */
[----:B------:R-:W-:-:S04]  /*6590*/  DEPBAR.LE SB0, 0x1 ;  /* 0x000080400000791a */ /* 0x000fc80000000000 */
.L_x_95:
[----:B------:R-:W-:Y:S05]  /*65a0*/  WARPSYNC.ALL ;  /* 0x0000000000007948 */ /* 0x000fea0003800000 */
[----:B------:R-:W-:Y:S01]  /*65b0*/  BAR.SYNC.DEFER_BLOCKING 0x1, 0x100 ;  /* 0x0044000000007b1d */ /* 0x000fe20000010000 */
[----:B------:R-:W-:-:S05]  /*65c0*/  IADD3 R16, P1, R16, UR38, RZ ;  /* 0x0000002610107c10 */ /* 0x000fca000ff3e0ff */
        /* <DEDUP_REMOVED lines=20> */
[----:B------:R-:W-:Y:S02]  /*6710*/  UIADD3 UR4, UR50, 0x5100, URZ ;  /* 0x0000510032047890 */ /* 0x000fe4000fffe03f */
[----:B------:R-:W-:Y:S01]  /*6720*/  UIADD3.X UR9, URZ, UR43, URZ, UP0, !UPT ;  /* 0x0000002b3f097290 */ /* 0x000fe200087fe43f */
[----:B------:R-:W-:-:S08]  /*6730*/  UMOV UR7, UR47 ;  /* 0x0000002f00077c82 */ /* 0x000fd00008000000 */
[----:B------:R1:W-:Y:S02]  /*6740*/  UTMASTG.3D [UR4], [UR8] ;  /* 0x00000004080073b5 */ /* 0x0003e40008010000 */
[----:B-1----:R0:W-:Y:S02]  /*6750*/  UTMACMDFLUSH ;  /* 0x00000000000079b7 */ /* 0x0021e40000000000 */
.L_x_97:
[----:B------:R-:W-:Y:S05]  /*6760*/  BSYNC B0 ;  /* 0x0000000000007941 */ /* 0x000fea0003800000 */
.L_x_96:
[----:B------:R-:W-:Y:S01]  /*6770*/  ULDC.64 UR4, c[0x0][0x8f8] ;  /* 0x00023e0000047ab9 */ /* 0x000fe20000000a00 */
[----:B------:R-:W-:Y:S01]  /*6780*/  IADD3.X R17, R17, UR37, RZ, P1, !PT ;  /* 0x0000002511117c10 */ /* 0x000fe20008ffe4ff */
[----:B------:R-:W-:Y:S01]  /*6790*/  UMOV UR47, 0xffffffff ;  /* 0xffffffff002f7882 */ /* 0x000fe20000000000 */
[----:B------:R-:W-:Y:S01]  /*67a0*/  ISETP.GE.U32.AND P0, PT, R16, UR4, PT ;  /* 0x0000000410007c0c */ /* 0x000fe2000bf06070 */
[----:B------:R-:W-:Y:S01]  /*67b0*/  IMAD.MOV.U32 R89, RZ, RZ, -0x1 ;  /* 0xffffffffff597424 */ /* 0x000fe200078e00ff */
[----:B------:R-:W-:Y:S01]  /*67c0*/  PRMT R3, RZ, 0x7610, R3 ;  /* 0x00007610ff037816 */ /* 0x000fe20000000003 */
[----:B------:R-:W-:Y:S01]  /*67d0*/  IMAD.MOV.U32 R88, RZ, RZ, -0x1 ;  /* 0xffffffffff587424 */ /* 0x000fe200078e00ff */
[----:B------:R-:W-:-:S13]  /*67e0*/  ISETP.GE.U32.AND.EX P0, PT, R17, UR5, PT, P0 ;  /* 0x0000000511007c0c */ /* 0x000fda000bf06100 */
[----:B------:R-:W-:Y:S05]  /*67f0*/  @P0 BRA `(.L_x_98) ;  /* 0x0000000400640947 */ /* 0x000fea0003800000 */
[----:B------:R-:W1:Y:S01]  /*6800*/  S2R R24, SR_CTAID.X ;  /* 0x0000000000187919 */ /* 0x000e620000002500 */
[----:B------:R-:W2:Y:S01]  /*6810*/  LDC.64 R10, c[0x0][0x8d0] ;  /* 0x00023400ff0a7b82 */ /* 0x000ea20000000a00 */
[----:B------:R-:W-:Y:S01]  /*6820*/  ULDC UR4, c[0x0][0x150] ;  /* 0x0000540000047ab9 */ /* 0x000fe20000000800 */
[----:B------:R-:W-:Y:S01]  /*6830*/  IMAD.MOV.U32 R8, RZ, RZ, R16 ;  /* 0x000000ffff087224 */ /* 0x000fe200078e0010 */
[----:B------:R-:W3:Y:S01]  /*6840*/  S2R R26, SR_CTAID.Y ;  /* 0x00000000001a7919 */ /* 0x000ee20000002600 */
[----:B------:R-:W-:-:S04]  /*6850*/  IMAD.MOV.U32 R9, RZ, RZ, R17 ;  /* 0x000000ffff097224 */ /* 0x000fc800078e0011 */
[----:B------:R-:W4:Y:S08]  /*6860*/  LDC R27, c[0x0][0x144] ;  /* 0x00005100ff1b7b82 */ /* 0x000f300000000800 */
[----:B------:R-:W3:Y:S08]  /*6870*/  LDC R12, c[0x0][0x8d8] ;  /* 0x00023600ff0c7b82 */ /* 0x000ef00000000800 */
[----:B------:R-:W3:Y:S01]  /*6880*/  LDC.64 R20, c[0x0][0x8c8] ;  /* 0x00023200ff147b82 */ /* 0x000ee20000000a00 */
[----:B--2---:R-:W-:-:S04]  /*6890*/  ISETP.NE.U32.AND P0, PT, R10, RZ, PT ;  /* 0x000000ff0a00720c */ /* 0x004fc80003f05070 */
[----:B------:R-:W-:Y:S02]  /*68a0*/  ISETP.NE.AND.EX P0, PT, R11, RZ, PT, P0 ;  /* 0x000000ff0b00720c */ /* 0x000fe40003f05300 */
[----:B-1----:R-:W-:-:S05]  /*68b0*/  I2FP.F32.U32 R3, R24 ;  /* 0x0000001800037245 */ /* 0x002fca0000201000 */
[----:B------:R-:W-:-:S04]  /*68c0*/  FMUL R3, R3, UR4 ;  /* 0x0000000403037c20 */ /* 0x000fc80008400000 */
[----:B------:R1:W2:Y:S02]  /*68d0*/  F2I.U32.TRUNC.NTZ R25, R3 ;  /* 0x0000000300197305 */ /* 0x0002a4000020f000 */
[----:B----4-:R-:W-:Y:S05]  /*68e0*/  @!P0 BRA `(.L_x_99) ;  /* 0x0000000000288947 */ /* 0x010fea0003800000 */
[----:B-1----:R-:W1:Y:S02]  /*68f0*/  LDC R3, c[0x0][0x8dc] ;  /* 0x00023700ff037b82 */ /* 0x002e640000000800 */
[----:B-1----:R-:W-:-:S04]  /*6900*/  IADD3 R3, P0, R16, R3, RZ ;  /* 0x0000000310037210 */ /* 0x002fc80007f1e0ff */
[----:B------:R-:W-:-:S05]  /*6910*/  IADD3.X R13, RZ, R17, RZ, P0, !PT ;  /* 0x00000011ff0d7210 */ /* 0x000fca00007fe4ff */
[----:B------:R-:W-:-:S04]  /*6920*/  IMAD.WIDE.U32 R4, R13, R10, RZ ;  /* 0x0000000a0d047225 */ /* 0x000fc800078e00ff */
[----:B------:R-:W-:-:S04]  /*6930*/  IMAD.WIDE.U32 R6, P0, R3, R11, R4 ;  /* 0x0000000b03067225 */ /* 0x000fc80007800004 */
[----:B------:R-:W-:-:S04]  /*6940*/  IMAD.WIDE.U32 R4, R3, R10, RZ ;  /* 0x0000000a03047225 */ /* 0x000fc800078e00ff */
[----:B------:R-:W-:Y:S01]  /*6950*/  IMAD.X R9, RZ, RZ, RZ, P0 ;  /* 0x000000ffff097224 */ /* 0x000fe200000e06ff */
[----:B------:R-:W-:Y:S01]  /*6960*/  IADD3 RZ, P0, R5, R6, RZ ;  /* 0x0000000605ff7210 */ /* 0x000fe20007f1e0ff */
[----:B------:R-:W-:-:S04]  /*6970*/  IMAD.MOV.U32 R8, RZ, RZ, R7 ;  /* 0x000000ffff087224 */ /* 0x000fc800078e0007 */
[----:B------:R-:W-:-:S08]  /*6980*/  IMAD.WIDE.U32.X R8, R13, R11, R8, P0 ;  /* 0x0000000b0d087225 */ /* 0x000fd000000e0408 */
.L_x_99:
[-CC-:B---3--:R-:W-:Y:S01]  /*6990*/  SHF.R.U64 R33, R8, R12.reuse, R9.reuse ;  /* 0x0000000c08217219 */ /* 0x188fe20000001209 */
[----:B------:R-:W3:Y:S01]  /*69a0*/  LDC.64 R14, c[0x0][0x8e8] ;  /* 0x00023a00ff0e7b82 */ /* 0x000ee20000000a00 */
[----:B-1----:R-:W-:Y:S01]  /*69b0*/  SHF.R.U32.HI R3, RZ, R12, R9 ;  /* 0x0000000cff037219 */ /* 0x002fe20000011609 */
[----:B--2---:R-:W-:Y:S01]  /*69c0*/  IMAD.MOV R25, RZ, RZ, -R25 ;  /* 0x000000ffff197224 */ /* 0x004fe200078e0a19 */
[----:B------:R-:W-:Y:S01]  /*69d0*/  IADD3 R7, P0, RZ, -R33, RZ ;  /* 0x80000021ff077210 */ /* 0x000fe20007f1e0ff */
[----:B------:R-:W-:Y:S02]  /*69e0*/  ULDC UR4, c[0x0][0x154] ;  /* 0x0000550000047ab9 */ /* 0x000fe40000000800 */
[----:B------:R-:W-:Y:S02]  /*69f0*/  IMAD R30, R27, R25, R24 ;  /* 0x000000191b1e7224 */ /* 0x000fe400078e0218 */
[----:B------:R-:W1:Y:S01]  /*6a00*/  LDC R8, c[0x0][0x8c0] ;  /* 0x00023000ff087b82 */ /* 0x000e620000000800 */
[----:B------:R-:W-:-:S02]  /*6a10*/  IMAD.X R3, RZ, RZ, ~R3, P0 ;  /* 0x000000ffff037224 */ /* 0x000fc400000e0e03 */
[----:B------:R-:W-:-:S04]  /*6a20*/  IMAD.WIDE.U32 R4, R7, R20, R16 ;  /* 0x0000001407047225 */ /* 0x000fc800078e0010 */
[----:B------:R-:W-:Y:S01]  /*6a30*/  IMAD R6, R3, R20, RZ ;  /* 0x0000001403067224 */ /* 0x000fe200078e02ff */
[----:B------:R-:W2:Y:S03]  /*6a40*/  LDC R28, c[0x0][0x8b0] ;  /* 0x00022c00ff1c7b82 */ /* 0x000ea60000000800 */
[----:B------:R-:W-:Y:S02]  /*6a50*/  IMAD R3, R7, R21, R6 ;  /* 0x0000001507037224 */ /* 0x000fe400078e0206 */
[----:B------:R-:W-:Y:S02]  /*6a60*/  IMAD.MOV.U32 R7, RZ, RZ, 0x1 ;  /* 0x00000001ff077424 */ /* 0x000fe400078e00ff */
[----:B------:R-:W-:Y:S01]  /*6a70*/  IMAD.IADD R3, R5, 0x1, R3 ;  /* 0x0000000105037824 */ /* 0x000fe200078e0203 */
[----:B------:R-:W4:Y:S01]  /*6a80*/  LDC R32, c[0x0][0x900] ;  /* 0x00024000ff207b82 */ /* 0x000f220000000800 */
[----:B------:R-:W-:-:S02]  /*6a90*/  I2FP.F32.U32 R5, R26 ;  /* 0x0000001a00057245 */ /* 0x000fc40000201000 */
[----:B---3--:R-:W-:-:S03]  /*6aa0*/  ISETP.NE.U32.AND P0, PT, R14, RZ, PT ;  /* 0x000000ff0e00720c */ /* 0x008fc60003f05070 */
[----:B------:R-:W-:Y:S01]  /*6ab0*/  FMUL R6, R5, UR4 ;  /* 0x0000000405067c20 */ /* 0x000fe20008400000 */
[----:B------:R-:W-:Y:S01]  /*6ac0*/  ISETP.NE.AND.EX P0, PT, R15, RZ, PT, P0 ;  /* 0x000000ff0f00720c */ /* 0x000fe20003f05300 */
[----:B------:R-:W3:Y:S01]  /*6ad0*/  LDC R21, c[0x0][0x148] ;  /* 0x00005200ff157b82 */ /* 0x000ee20000000800 */
[-CC-:B-1----:R-:W-:Y:S01]  /*6ae0*/  SHF.R.U64 R12, R4, R8.reuse, R3.reuse ;  /* 0x00000008040c7219 */ /* 0x182fe20000001203 */
[----:B------:R1:W1:Y:S01]  /*6af0*/  F2I.U32.TRUNC.NTZ R20, R6 ;  /* 0x0000000600147305 */ /* 0x000262000020f000 */
[----:B------:R-:W-:Y:S02]  /*6b00*/  SHF.R.U32.HI R3, RZ, R8, R3 ;  /* 0x00000008ff037219 */ /* 0x000fe40000011603 */
[----:B------:R-:W-:-:S03]  /*6b10*/  MOV R5, 0xffffffff ;  /* 0xffffffff00057802 */ /* 0x000fc60000000f00 */
[----:B------:R-:W1:Y:S01]  /*6b20*/  LDC R24, c[0x0][0x8a8] ;  /* 0x00022a00ff187b82 */ /* 0x000e620000000800 */
[-CC-:B--2---:R-:W-:Y:S02]  /*6b30*/  SHF.R.U64 R10, R12, R28.reuse, R3.reuse ;  /* 0x0000001c0c0a7219 */ /* 0x184fe40000001203 */
[----:B------:R-:W-:-:S05]  /*6b40*/  SHF.R.U32.HI R3, RZ, R28, R3 ;  /* 0x0000001cff037219 */ /* 0x000fca0000011603 */
[----:B------:R-:W2:Y:S01]  /*6b50*/  LDC R27, c[0x0][0x8f0] ;  /* 0x00023c00ff1b7b82 */ /* 0x000ea20000000800 */
[-C--:B----4-:R-:W-:Y:S02]  /*6b60*/  SHF.L.U32 R4, R5, R32.reuse, RZ ;  /* 0x0000002005047219 */ /* 0x090fe400000006ff */
[--C-:B------:R-:W-:Y:S02]  /*6b70*/  SHF.R.U64 R13, R10, R32, R3.reuse ;  /* 0x000000200a0d7219 */ /* 0x100fe40000001203 */
[----:B------:R-:W-:Y:S02]  /*6b80*/  LOP3.LUT R25, RZ, R4, RZ, 0x33, !PT ;  /* 0x00000004ff197212 */ /* 0x000fe400078e33ff */
[-C--:B------:R-:W-:Y:S01]  /*6b90*/  SHF.R.U32.HI R5, RZ, R32.reuse, R3 ;  /* 0x00000020ff057219 */ /* 0x080fe20000011603 */
[----:B------:R-:W4:Y:S01]  /*6ba0*/  LDC R29, c[0x0][0x8e0] ;  /* 0x00023800ff1d7b82 */ /* 0x000f220000000800 */
[----:B------:R-:W-:Y:S01]  /*6bb0*/  SHF.L.U32 R89, R7, R32, RZ ;  /* 0x0000002007597219 */ /* 0x000fe200000006ff */
[----:B------:R-:W-:-:S06]  /*6bc0*/  IMAD.MOV.U32 R4, RZ, RZ, R13 ;  /* 0x000000ffff047224 */ /* 0x000fcc00078e000d */
[----:B------:R-:W1:Y:S01]  /*6bd0*/  LDC R31, c[0x0][0x8b8] ;  /* 0x00022e00ff1f7b82 */ /* 0x000e620000000800 */
[----:B------:R-:W-:Y:S05]  /*6be0*/  @!P0 BRA `(.L_x_100) ;  /* 0x0000000000288947 */ /* 0x000fea0003800000 */
[----:B------:R-:W5:Y:S02]  /*6bf0*/  LDC R4, c[0x0][0x8f4] ;  /* 0x00023d00ff047b82 */ /* 0x000f640000000800 */
[----:B-----5:R-:W-:-:S05]  /*6c00*/  IADD3 R3, P0, R13, R4, RZ ;  /* 0x000000040d037210 */ /* 0x020fca0007f1e0ff */
[----:B------:R-:W-:-:S04]  /*6c10*/  IMAD.X R11, RZ, RZ, R5, P0 ;  /* 0x000000ffff0b7224 */ /* 0x000fc800000e0605 */
[----:B------:R-:W-:-:S04]  /*6c20*/  IMAD.WIDE.U32 R4, R11, R14, RZ ;  /* 0x0000000e0b047225 */ /* 0x000fc800078e00ff */
[----:B-1----:R-:W-:-:S04]  /*6c30*/  IMAD.WIDE.U32 R6, P0, R3, R15, R4 ;  /* 0x0000000f03067225 */ /* 0x002fc80007800004 */
[----:B------:R-:W-:-:S04]  /*6c40*/  IMAD.WIDE.U32 R4, R3, R14, RZ ;  /* 0x0000000e03047225 */ /* 0x000fc800078e00ff */
[----:B------:R-:W-:Y:S01]  /*6c50*/  IMAD.X R9, RZ, RZ, RZ, P0 ;  /* 0x000000ffff097224 */ /* 0x000fe200000e06ff */
[----:B------:R-:W-:Y:S01]  /*6c60*/  IADD3 RZ, P0, R5, R6, RZ ;  /* 0x0000000605ff7210 */ /* 0x000fe20007f1e0ff */
[----:B------:R-:W-:-:S04]  /*6c70*/  IMAD.MOV.U32 R8, RZ, RZ, R7 ;  /* 0x000000ffff087224 */ /* 0x000fc800078e0007 */
[----:B------:R-:W-:-:S08]  /*6c80*/  IMAD.WIDE.U32.X R4, R11, R15, R8, P0 ;  /* 0x0000000f0b047225 */ /* 0x000fd000000e0408 */
.L_x_100:
[----:B------:R-:W-:Y:S02]  /*6c90*/  ISETP.NE.AND P0, PT, R2, 0x1, PT ;  /* 0x000000010200780c */ /* 0x000fe40003f05270 */
[----:B--2---:R-:W-:Y:S01]  /*6ca0*/  SHF.R.U64 R3, R4, R27, R5 ;  /* 0x0000001b04037219 */ /* 0x004fe20000001205 */
[----:B-1----:R-:W-:Y:S01]  /*6cb0*/  VIADD R5, R24, 0xffffffff ;  /* 0xffffffff18057836 */ /* 0x002fe20000000000 */
[----:B------:R-:W-:Y:S02]  /*6cc0*/  LOP3.LUT R10, R10, R25, RZ, 0xc0, !PT ;  /* 0x000000190a0a7212 */ /* 0x000fe400078ec0ff */
[----:B------:R-:W-:Y:S01]  /*6cd0*/  IADD3 R20, -R20, RZ, RZ ;  /* 0x000000ff14147210 */ /* 0x000fe20007ffe1ff */
[----:B------:R-:W-:Y:S01]  /*6ce0*/  IMAD.MOV R4, RZ, RZ, -R3 ;  /* 0x000000ffff047224 */ /* 0x000fe200078e0a03 */
[----:B------:R-:W-:Y:S01]  /*6cf0*/  LOP3.LUT R12, R12, R5, RZ, 0xc0, !PT ;  /* 0x000000050c0c7212 */ /* 0x000fe200078ec0ff */
[----:B------:R-:W-:Y:S01]  /*6d00*/  IMAD R89, R89, R3, R10 ;  /* 0x0000000359597224 */ /* 0x000fe200078e020a */
[----:B------:R-:W-:Y:S01]  /*6d10*/  R2UR UR47, R33 ;  /* 0x00000000212f72ca */ /* 0x000fe200000e0000 */
[----:B----4-:R-:W-:-:S02]  /*6d20*/  IMAD R3, R4, R29, R13 ;  /* 0x0000001d04037224 */ /* 0x010fc400078e020d */
[----:B---3--:R-:W-:Y:S02]  /*6d30*/  @P0 IMAD R30, R21, R20, R26 ;  /* 0x00000014151e0224 */ /* 0x008fe400078e021a */
[----:B------:R-:W-:Y:S02]  /*6d40*/  IMAD R4, R3, R24, R12 ;  /* 0x0000001803047224 */ /* 0x000fe400078e020c */
[----:B------:R-:W-:Y:S02]  /*6d50*/  IMAD R89, R89, R31, R30 ;  /* 0x0000001f59597224 */ /* 0x000fe400078e021e */
[----:B------:R-:W-:-:S03]  /*6d60*/  IMAD.MOV.U32 R3, RZ, RZ, 0x1 ;  /* 0x00000001ff037424 */ /* 0x000fc600078e00ff */
[----:B------:R-:W-:Y:S02]  /*6d70*/  SEL R88, R4, R89, !P0 ;  /* 0x0000005904587207 */ /* 0x000fe40004000000 */
[----:B------:R-:W-:-:S07]  /*6d80*/  SEL R89, R89, R4, !P0 ;  /* 0x0000000459597207 */ /* 0x000fce0004000000 */
.L_x_98:
[----:B------:R-:W-:Y:S01]  /*6d90*/  LOP3.LUT P0, RZ, R3, 0xff, RZ, 0xc0, !PT ;  /* 0x000000ff03ff7812 */ /* 0x000fe2000780c0ff */
[----:B------:R-:W-:Y:S01]  /*6da0*/  UIMAD.WIDE.U32 UR4, UR51, -0x33333333, URZ ;  /* 0xcccccccd330478a5 */ /* 0x000fe2000f8e003f */
[----:B------:R-:W-:-:S03]  /*6db0*/  IMAD.MOV.U32 R147, RZ, RZ, R0 ;  /* 0x000000ffff937224 */ /* 0x000fc600078e0000 */
[----:B------:R-:W-:-:S04]  /*6dc0*/  USHF.R.U32.HI UR4, URZ, 0x3, UR5 ;  /* 0x000000033f047899 */ /* 0x000fc80008011605 */
[----:B------:R-:W-:-:S04]  /*6dd0*/  UIMAD UR4, UR4, -0xa, UR51 ;  /* 0xfffffff6040478a4 */ /* 0x000fc8000f8e0233 */
[----:B------:R-:W-:Y:S08]  /*6de0*/  @P0 BRA `(.L_x_101) ;  /* 0xffffffa800740947 */ /* 0x000ff0000383ffff */
[----:B------:R-:W-:-:S04]  /*6df0*/  DEPBAR.LE SB0, 0x0 ;  /* 0x000080000000791a */ /* 0x000fc80000000000 */
[----:B------:R-:W-:Y:S05]  /*6e00*/  EXIT ;  /* 0x000000000000794d */ /* 0x000fea0003800000 */
.L_x_13:
[----:B------:R-:W-:Y:S01]  /*6e10*/  ULDC.64 UR4, c[0x0][0x8f8] ;  /* 0x00023e0000047ab9 */ /* 0x000fe20000000a00 */
[----:B------:R-:W-:Y:S01]  /*6e20*/  PRMT R12, RZ, 0x7610, R12 ;  /* 0x00007610ff0c7816 */ /* 0x000fe2000000000c */
[----:B------:R-:W-:Y:S01]  /*6e30*/  IMAD.MOV.U32 R20, RZ, RZ, -0x1 ;  /* 0xffffffffff147424 */ /* 0x000fe200078e00ff */
[----:B------:R-:W-:Y:S01]  /*6e40*/  ISETP.GE.U32.AND P1, PT, R16, UR4, PT ;  /* 0x0000000410007c0c */ /* 0x000fe2000bf26070 */
[----:B------:R-:W-:Y:S01]  /*6e50*/  IMAD.MOV.U32 R6, RZ, RZ, -0x1 ;  /* 0xffffffffff067424 */ /* 0x000fe200078e00ff */
[----:B------:R-:W-:Y:S02]  /*6e60*/  MOV R7, 0xffffffff ;  /* 0xffffffff00077802 */ /* 0x000fe40000000f00 */
[----:B------:R-:W-:-:S13]  /*6e70*/  ISETP.GE.U32.AND.EX P1, PT, R17, UR5, PT, P1 ;  /* 0x0000000511007c0c */ /* 0x000fda000bf26110 */
[----:B------:R-:W-:Y:S05]  /*6e80*/  @P1 BRA `(.L_x_102) ;  /* 0x0000000400281947 */ /* 0x000fea0003800000 */
[----:B------:R-:W2:Y:S01]  /*6e90*/  LDC.64 R20, c[0x0][0x8d0] ;  /* 0x00023400ff147b82 */ /* 0x000ea20000000a00 */
[----:B------:R-:W-:Y:S02]  /*6ea0*/  IMAD.MOV.U32 R14, RZ, RZ, R16 ;  /* 0x000000ffff0e7224 */ /* 0x000fe400078e0010 */
[----:B------:R-:W-:-:S05]  /*6eb0*/  IMAD.MOV.U32 R15, RZ, RZ, R17 ;  /* 0x000000ffff0f7224 */ /* 0x000fca00078e0011 */
[----:B------:R-:W3:Y:S08]  /*6ec0*/  LDC R26, c[0x0][0x8d8] ;  /* 0x00023600ff1a7b82 */ /* 0x000ef00000000800 */
[----:B------:R-:W4:Y:S01]  /*6ed0*/  LDC.64 R28, c[0x0][0x8c8] ;  /* 0x00023200ff1c7b82 */ /* 0x000f220000000a00 */
[----:B--2---:R-:W-:-:S04]  /*6ee0*/  ISETP.NE.U32.AND P1, PT, R20, RZ, PT ;  /* 0x000000ff1400720c */ /* 0x004fc80003f25070 */
[----:B------:R-:W-:-:S13]  /*6ef0*/  ISETP.NE.AND.EX P1, PT, R21, RZ, PT, P1 ;  /* 0x000000ff1500720c */ /* 0x000fda0003f25310 */
[----:B---34-:R-:W-:Y:S05]  /*6f00*/  @!P1 BRA `(.L_x_103) ;  /* 0x0000000000289947 */ /* 0x018fea0003800000 */
[----:B------:R-:W2:Y:S02]  /*6f10*/  LDC R7, c[0x0][0x8dc] ;  /* 0x00023700ff077b82 */ /* 0x000ea40000000800 */
[----:B--2---:R-:W-:-:S05]  /*6f20*/  IADD3 R15, P1, R16, R7, RZ ;  /* 0x00000007100f7210 */ /* 0x004fca0007f3e0ff */
[----:B------:R-:W-:-:S04]  /*6f30*/  IMAD.X R23, RZ, RZ, R17, P1 ;  /* 0x000000ffff177224 */ /* 0x000fc800008e0611 */
[----:B------:R-:W-:-:S04]  /*6f40*/  IMAD.WIDE.U32 R6, R23, R20, RZ ;  /* 0x0000001417067225 */ /* 0x000fc800078e00ff */
[----:B------:R-:W-:-:S04]  /*6f50*/  IMAD.WIDE.U32 R12, P1, R15, R21, R6 ;  /* 0x000000150f0c7225 */ /* 0x000fc80007820006 */
[----:B------:R-:W-:Y:S01]  /*6f60*/  IMAD.WIDE.U32 R6, R15, R20, RZ ;  /* 0x000000140f067225 */ /* 0x000fe200078e00ff */
[----:B------:R-:W-:-:S03]  /*6f70*/  MOV R14, R13 ;  /* 0x0000000d000e7202 */ /* 0x000fc60000000f00 */
[----:B------:R-:W-:Y:S01]  /*6f80*/  IMAD.X R15, RZ, RZ, RZ, P1 ;  /* 0x000000ffff0f7224 */ /* 0x000fe200008e06ff */
[----:B------:R-:W-:-:S05]  /*6f90*/  IADD3 RZ, P1, R7, R12, RZ ;  /* 0x0000000c07ff7210 */ /* 0x000fca0007f3e0ff */
[----:B------:R-:W-:-:S08]  /*6fa0*/  IMAD.WIDE.U32.X R14, R23, R21, R14, P1 ;  /* 0x00000015170e7225 */ /* 0x000fd000008e040e */
.L_x_103:
[----:B------:R-:W2:Y:S01]  /*6fb0*/  LDC.64 R30, c[0x0][0x8e8] ;  /* 0x00023a00ff1e7b82 */ /* 0x000ea20000000a00 */
[-CC-:B------:R-:W-:Y:S01]  /*6fc0*/  SHF.R.U64 R22, R14, R26.reuse, R15.reuse ;  /* 0x0000001a0e167219 */ /* 0x180fe2000000120f */
[----:B------:R-:W-:Y:S01]  /*6fd0*/  IMAD.MOV.U32 R32, RZ, RZ, 0x1 ;  /* 0x00000001ff207424 */ /* 0x000fe200078e00ff */
[----:B------:R-:W-:Y:S02]  /*6fe0*/  SHF.R.U32.HI R6, RZ, R26, R15 ;  /* 0x0000001aff067219 */ /* 0x000fe4000001160f */
[----:B------:R-:W-:-:S03]  /*6ff0*/  IADD3 R13, P1, RZ, -R22, RZ ;  /* 0x80000016ff0d7210 */ /* 0x000fc60007f3e0ff */
[----:B------:R-:W3:Y:S02]  /*7000*/  LDC R14, c[0x0][0x8c0] ;  /* 0x00023000ff0e7b82 */ /* 0x000ee40000000800 */
[----:B------:R-:W-:-:S04]  /*7010*/  IMAD.X R7, RZ, RZ, ~R6, P1 ;  /* 0x000000ffff077224 */ /* 0x000fc800008e0e06 */
[-C--:B------:R-:W-:Y:S02]  /*7020*/  IMAD R12, R7, R28.reuse, RZ ;  /* 0x0000001c070c7224 */ /* 0x080fe400078e02ff */
[----:B------:R-:W4:Y:S01]  /*7030*/  LDC R26, c[0x0][0x8b0] ;  /* 0x00022c00ff1a7b82 */ /* 0x000f220000000800 */
[----:B------:R-:W-:-:S04]  /*7040*/  IMAD.WIDE.U32 R6, R13, R28, R16 ;  /* 0x0000001c0d067225 */ /* 0x000fc800078e0010 */
[----:B------:R-:W-:Y:S02]  /*7050*/  IMAD R13, R13, R29, R12 ;  /* 0x0000001d0d0d7224 */ /* 0x000fe400078e020c */
[----:B------:R-:W-:Y:S01]  /*7060*/  IMAD.MOV.U32 R12, RZ, RZ, -0x1 ;  /* 0xffffffffff0c7424 */ /* 0x000fe200078e00ff */
[----:B------:R-:W5:Y:S01]  /*7070*/  LDC R27, c[0x0][0x900] ;  /* 0x00024000ff1b7b82 */ /* 0x000f620000000800 */
[----:B------:R-:W-:Y:S01]  /*7080*/  IMAD.IADD R7, R7, 0x1, R13 ;  /* 0x0000000107077824 */ /* 0x000fe200078e020d */
[----:B--2---:R-:W-:-:S04]  /*7090*/  ISETP.NE.U32.AND P1, PT, R30, RZ, PT ;  /* 0x000000ff1e00720c */ /* 0x004fc80003f25070 */
[----:B------:R-:W-:Y:S02]  /*70a0*/  ISETP.NE.AND.EX P1, PT, R31, RZ, PT, P1 ;  /* 0x000000ff1f00720c */ /* 0x000fe40003f25310 */
[----:B------:R-:W2:Y:S01]  /*70b0*/  LDC R25, c[0x0][0x8a8] ;  /* 0x00022a00ff197b82 */ /* 0x000ea20000000800 */
[-CC-:B---3--:R-:W-:Y:S02]  /*70c0*/  SHF.R.U64 R20, R6, R14.reuse, R7.reuse ;  /* 0x0000000e06147219 */ /* 0x188fe40000001207 */
[----:B------:R-:W-:-:S05]  /*70d0*/  SHF.R.U32.HI R7, RZ, R14, R7 ;  /* 0x0000000eff077219 */ /* 0x000fca0000011607 */
[----:B------:R-:W3:Y:S01]  /*70e0*/  LDC R28, c[0x0][0x8f0] ;  /* 0x00023c00ff1c7b82 */ /* 0x000ee20000000800 */
[-CC-:B----4-:R-:W-:Y:S02]  /*70f0*/  SHF.R.U64 R23, R20, R26.reuse, R7.reuse ;  /* 0x0000001a14177219 */ /* 0x190fe40000001207 */
[----:B------:R-:W-:-:S05]  /*7100*/  SHF.R.U32.HI R6, RZ, R26, R7 ;  /* 0x0000001aff067219 */ /* 0x000fca0000011607 */
[----:B------:R-:W4:Y:S01]  /*7110*/  LDC R29, c[0x0][0x8e0] ;  /* 0x00023800ff1d7b82 */ /* 0x000f220000000800 */
[-CC-:B-----5:R-:W-:Y:S02]  /*7120*/  SHF.R.U64 R26, R23, R27.reuse, R6.reuse ;  /* 0x0000001b171a7219 */ /* 0x1a0fe40000001206 */
[-C--:B------:R-:W-:Y:S02]  /*7130*/  SHF.L.U32 R12, R12, R27.reuse, RZ ;  /* 0x0000001b0c0c7219 */ /* 0x080fe400000006ff */
[----:B------:R-:W-:Y:S01]  /*7140*/  SHF.R.U32.HI R7, RZ, R27, R6 ;  /* 0x0000001bff077219 */ /* 0x000fe20000011606 */
[----:B------:R-:W-:Y:S01]  /*7150*/  IMAD.MOV.U32 R6, RZ, RZ, R26 ;  /* 0x000000ffff067224 */ /* 0x000fe200078e001a */
[----:B------:R-:W-:Y:S01]  /*7160*/  LOP3.LUT R34, RZ, R12, RZ, 0x33, !PT ;  /* 0x0000000cff227212 */ /* 0x000fe200078e33ff */
[----:B------:R-:W1:Y:S01]  /*7170*/  LDC R33, c[0x0][0x8b8] ;  /* 0x00022e00ff217b82 */ /* 0x000e620000000800 */
[----:B------:R-:W-:Y:S05]  /*7180*/  @!P1 BRA `(.L_x_104) ;  /* 0x0000000000289947 */ /* 0x000fea0003800000 */
[----:B------:R-:W5:Y:S02]  /*7190*/  LDC R15, c[0x0][0x8f4] ;  /* 0x00023d00ff0f7b82 */ /* 0x000f640000000800 */
[----:B-----5:R-:W-:-:S04]  /*71a0*/  IADD3 R15, P1, R26, R15, RZ ;  /* 0x0000000f1a0f7210 */ /* 0x020fc80007f3e0ff */
        /* <DEDUP_REMOVED lines=8> */
.L_x_104:
[----:B------:R-:W-:Y:S01]  /*7230*/  ISETP.NE.AND P1, PT, R2, 0x1, PT ;  /* 0x000000010200780c */ /* 0x000fe20003f25270 */
[----:B--2---:R-:W-:Y:S01]  /*7240*/  VIADD R13, R25, 0xffffffff ;  /* 0xffffffff190d7836 */ /* 0x004fe20000000000 */
[----:B---3--:R-:W-:Y:S01]  /*7250*/  SHF.R.U64 R6, R6, R28, R7 ;  /* 0x0000001c06067219 */ /* 0x008fe20000001207 */
[----:B------:R-:W-:Y:S01]  /*7260*/  IMAD.MOV.U32 R12, RZ, RZ, 0x1 ;  /* 0x00000001ff0c7424 */ /* 0x000fe200078e00ff */
[----:B------:R-:W-:Y:S02]  /*7270*/  SHF.L.U32 R32, R32, R27, RZ ;  /* 0x0000001b20207219 */ /* 0x000fe400000006ff */
[----:B------:R-:W-:Y:S01]  /*7280*/  LOP3.LUT R5, R23, R34, RZ, 0xc0, !PT ;  /* 0x0000002217057212 */ /* 0x000fe200078ec0ff */
[----:B------:R-:W-:-:S04]  /*7290*/  IMAD.MOV R7, RZ, RZ, -R6 ;  /* 0x000000ffff077224 */ /* 0x000fc800078e0a06 */
[----:B------:R-:W-:Y:S01]  /*72a0*/  IMAD R5, R32, R6, R5 ;  /* 0x0000000620057224 */ /* 0x000fe200078e0205 */
[----:B------:R-:W-:Y:S01]  /*72b0*/  MOV R6, R22 ;  /* 0x0000001600067202 */ /* 0x000fe20000000f00 */
[----:B------:R-:W-:Y:S01]  /*72c0*/  @P1 IMAD R10, R11, R24, R4 ;  /* 0x000000180b0a1224 */ /* 0x000fe200078e0204 */
[----:B------:R-:W-:Y:S01]  /*72d0*/  LOP3.LUT R11, R20, R13, RZ, 0xc0, !PT ;  /* 0x0000000d140b7212 */ /* 0x000fe200078ec0ff */
[----:B----4-:R-:W-:Y:S02]  /*72e0*/  IMAD R4, R7, R29, R26 ;  /* 0x0000001d07047224 */ /* 0x010fe400078e021a */
[----:B-1----:R-:W-:Y:S02]  /*72f0*/  IMAD R10, R5, R33, R10 ;  /* 0x00000021050a7224 */ /* 0x002fe400078e020a */
[----:B------:R-:W-:-:S05]  /*7300*/  IMAD R5, R4, R25, R11 ;  /* 0x0000001904057224 */ /* 0x000fca00078e020b */
[----:B------:R-:W-:Y:S02]  /*7310*/  SEL R7, R5, R10, !P1 ;  /* 0x0000000a05077207 */ /* 0x000fe40004800000 */
[----:B------:R-:W-:-:S07]  /*7320*/  SEL R20, R10, R5, !P1 ;  /* 0x000000050a147207 */ /* 0x000fce0004800000 */
.L_x_102:
[----:B------:R-:W-:-:S08]  /*7330*/  NOP ;  /* 0x0000000000007918 */ /* 0x000fd00000000000 */
[----:B------:R-:W2:-:S00]  /*7340*/  USETMAXREG.DEALLOC.CTAPOOL 0x28 ;  /* 0x00000028000079c8 */ /* 0x000e8000080e0500 */
[----:B--2---:R-:W-:-:S13]  /*7350*/  ISETP.NE.AND P1, PT, R3, 0x1, PT ;  /* 0x000000010300780c */ /* 0x004fda0003f25270 */
[----:B-1----:R-:W-:Y:S05]  /*7360*/  @!P1 EXIT ;  /* 0x000000000000994d */ /* 0x002fea0003800000 */
[----:B------:R-:W-:Y:S05]  /*7370*/  @!P4 BRA `(.L_x_105) ;  /* 0x0000001000b0c947 */ /* 0x000fea0003800000 */
[----:B------:R-:W-:-:S13]  /*7380*/  ISETP.NE.OR P0, PT, R3, 0x2, P0 ;  /* 0x000000020300780c */ /* 0x000fda0000705670 */
[----:B------:R-:W-:Y:S05]  /*7390*/  @P0 EXIT ;  /* 0x000000000000094d */ /* 0x000fea0003800000 */
[----:B------:R-:W-:-:S13]  /*73a0*/  LOP3.LUT P1, RZ, R12, 0xff, RZ, 0xc0, !PT ;  /* 0x000000ff0cff7812 */ /* 0x000fda000782c0ff */
[----:B------:R-:W-:Y:S05]  /*73b0*/  @!P1 BRA `(.L_x_106) ;  /* 0x0000000000189947 */ /* 0x000fea0003800000 */
[----:B------:R-:W-:Y:S01]  /*73c0*/  UMOV UR4, 0x400 ;  /* 0x0000040000047882 */ /* 0x000fe20000000000 */
[----:B------:R-:W-:Y:S01]  /*73d0*/  IMAD.MOV.U32 R3, RZ, RZ, RZ ;  /* 0x000000ffff037224 */ /* 0x000fe200078e00ff */
[----:B------:R-:W-:-:S04]  /*73e0*/  ULEA UR4, UR36, UR4, 0x18 ;  /* 0x0000000424047291 */ /* 0x000fc8000f8ec03f */
[----:B------:R-:W-:-:S05]  /*73f0*/  SHF.L.U32 R3, R3, 0x1f, RZ ;  /* 0x0000001f03037819 */ /* 0x000fca00000006ff */
[----:B------:R-:W1:Y:S02]  /*7400*/  SYNCS.PHASECHK.TRANS64.TRYWAIT P0, [UR4+0xe8], R3 ;  /* 0x0000e803ff0075a7 */ /* 0x000e640008000144 */
[----:B-1----:R-:W-:Y:S05]  /*7410*/  @!P0 BRA `(.L_x_107) ;  /* 0x0000002400d08947 */ /* 0x002fea0003800000 */
.L_x_106:
[----:B-1----:R-:W-:Y:S01]  /*7420*/  PRMT R3, RZ, 0x7610, R3 ;  /* 0x00007610ff037816 */ /* 0x002fe20000000003 */
[----:B------:R-:W-:Y:S06]  /*7430*/  @P3 BRA `(.L_x_108) ;  /* 0x0000000000243947 */ /* 0x000fec0003800000 */
[----:B------:R-:W-:Y:S02]  /*7440*/  ULDC.64 UR4, c[0x0][0x588] ;  /* 0x0001620000047ab9 */ /* 0x000fe40000000a00 */
[----:B------:R-:W-:-:S04]  /*7450*/  ISETP.NE.U32.AND P0, PT, RZ, UR4, PT ;  /* 0x00000004ff007c0c */ /* 0x000fc8000bf05070 */
[----:B------:R-:W-:-:S13]  /*7460*/  ISETP.NE.AND.EX P0, PT, RZ, UR5, PT, P0 ;  /* 0x00000005ff007c0c */ /* 0x000fda000bf05300 */
[----:B------:R-:W-:Y:S05]  /*7470*/  @!P0 BRA `(.L_x_109) ;  /* 0x00000000000c8947 */ /* 0x000fea0003800000 */
[----:B------:R1:W5:Y:S01]  /*7480*/  LDG.E R8, desc[UR40][R8.64] ;  /* 0x0000002808087981 */ /* 0x000362000c1e1900 */
[----:B------:R-:W-:Y:S01]  /*7490*/  IMAD.MOV.U32 R3, RZ, RZ, 0x1 ;  /* 0x00000001ff037424 */ /* 0x000fe200078e00ff */
[----:B------:R-:W-:Y:S06]  /*74a0*/  BRA `(.L_x_108) ;  /* 0x0000000000087947 */ /* 0x000fec0003800000 */
.L_x_109:
[----:B------:R-:W2:Y:S01]  /*74b0*/  LDC R8, c[0x0][0x580] ;  /* 0x00016000ff087b82 */ /* 0x000ea20000000800 */
[----:B------:R-:W-:-:S07]  /*74c0*/  IMAD.MOV.U32 R3, RZ, RZ, 0x1 ;  /* 0x00000001ff037424 */ /* 0x000fce00078e00ff */
.L_x_108:
[----:B-1----:R-:W-:Y:S01]  /*74d0*/  IMAD.MOV.U32 R9, RZ, RZ, 0x1 ;  /* 0x00000001ff097424 */ /* 0x002fe200078e00ff */
[----:B------:R-:W-:Y:S06]  /*74e0*/  @!P1 BRA `(.L_x_110) ;  /* 0x0000000c00dc9947 */ /* 0x000fec0003800000 */
[----:B------:R-:W1:Y:S01]  /*74f0*/  LDC R10, c[0x0][0x900] ;  /* 0x00024000ff0a7b82 */ /* 0x000e620000000800 */
[----:B------:R-:W-:Y:S01]  /*7500*/  IMAD.MOV.U32 R5, RZ, RZ, -0x1 ;  /* 0xffffffffff057424 */ /* 0x000fe200078e00ff */
[----:B------:R-:W-:Y:S01]  /*7510*/  MOV R9, 0x1 ;  /* 0x0000000100097802 */ /* 0x000fe20000000f00 */
[----:B------:R-:W-:Y:S01]  /*7520*/  ULDC.64 UR6, c[0x0][0x198] ;  /* 0x0000660000067ab9 */ /* 0x000fe20000000a00 */
[----:B------:R-:W-:Y:S01]  /*7530*/  LOP3.LUT R11, R0, 0x2, RZ, 0xfc, !PT ;  /* 0x00000002000b7812 */ /* 0x000fe200078efcff */
[----:B------:R-:W-:Y:S01]  /*7540*/  ULDC.64 UR14, c[0x0][0x588] ;  /* 0x00016200000e7ab9 */ /* 0x000fe20000000a00 */
[----:B------:R-:W-:Y:S01]  /*7550*/  ULDC.64 UR22, c[0x0][0x8f8] ;  /* 0x00023e0000167ab9 */ /* 0x000fe20000000a00 */
[----:B------:R-:W-:Y:S01]  /*7560*/  ULDC.64 UR24, c[0x0][0x590] ;  /* 0x0001640000187ab9 */ /* 0x000fe20000000a00 */
[----:B------:R-:W3:Y:S01]  /*7570*/  LDC R12, c[0x0][0x8a8] ;  /* 0x00022a00ff0c7b82 */ /* 0x000ee20000000800 */
[-C--:B-1----:R-:W-:Y:S02]  /*7580*/  SHF.L.U32 R5, R5, R10.reuse, RZ ;  /* 0x0000000a05057219 */ /* 0x082fe400000006ff */
[----:B------:R-:W-:Y:S01]  /*7590*/  SHF.L.U32 R10, R9, R10, RZ ;  /* 0x0000000a090a7219 */ /* 0x000fe200000006ff */
[----:B------:R-:W-:Y:S01]  /*75a0*/  IMAD.MOV.U32 R9, RZ, RZ, 0x1 ;  /* 0x00000001ff097424 */ /* 0x000fe200078e00ff */
[----:B------:R-:W-:Y:S01]  /*75b0*/  LOP3.LUT R13, RZ, R5, RZ, 0x33, !PT ;  /* 0x00000005ff0d7212 */ /* 0x000fe200078e33ff */
[----:B---3--:R-:W-:-:S07]  /*75c0*/  VIADD R12, R12, 0xffffffff ;  /* 0xffffffff0c0c7836 */ /* 0x008fce0000000000 */
.L_x_142:
[----:B------:R-:W-:Y:S02]  /*75d0*/  ISETP.NE.U32.AND P0, PT, RZ, UR24, PT ;  /* 0x00000018ff007c0c */ /* 0x000fe4000bf05070 */
[----:B------:R-:W-:Y:S02]  /*75e0*/  R2UR UR11, R20 ;  /* 0x00000000140b72ca */ /* 0x000fe400000e0000 */
[----:B------:R-:W-:Y:S02]  /*75f0*/  R2UR UR10, R7 ;  /* 0x00000000070a72ca */ /* 0x000fe400000e0000 */
[----:B------:R-:W-:-:S09]  /*7600*/  ISETP.NE.AND.EX P0, PT, RZ, UR25, PT, P0 ;  /* 0x00000019ff007c0c */ /* 0x000fd2000bf05300 */
[----:B------:R-:W-:Y:S02]  /*7610*/  USHF.L.U32 UR11, UR11, 0x8, URZ ;  /* 0x000000080b0b7899 */ /* 0x000fe4000800063f */
[----:B------:R-:W-:Y:S02]  /*7620*/  USHF.L.U32 UR10, UR10, 0x6, URZ ;  /* 0x000000060a0a7899 */ /* 0x000fe4000800063f */
[----:B--234-:R-:W-:Y:S10]  /*7630*/  @!P0 BRA `(.L_x_111) ;  /* 0x00000000002c8947 */ /* 0x01cff40003800000 */
[----:B------:R-:W-:-:S04]  /*7640*/  ISETP.NE.U32.AND P1, PT, RZ, UR14, PT ;  /* 0x0000000eff007c0c */ /* 0x000fc8000bf25070 */
[----:B------:R-:W-:-:S13]  /*7650*/  ISETP.NE.AND.EX P1, PT, RZ, UR15, PT, P1 ;  /* 0x0000000fff007c0c */ /* 0x000fda000bf25310 */
[----:B------:R-:W-:Y:S05]  /*7660*/  @!P1 BRA `(.L_x_112) ;  /* 0x0000000000189947 */ /* 0x000fea0003800000 */
[----:B------:R-:W1:Y:S01]  /*7670*/  LDC.64 R4, c[0x0][0x588] ;  /* 0x00016200ff047b82 */ /* 0x000e620000000a00 */
[----:B------:R-:W-:-:S04]  /*7680*/  IMAD R3, R6, UR24, RZ ;  /* 0x0000001806037c24 */ /* 0x000fc8000f8e02ff */
[----:B-1----:R-:W-:-:S05]  /*7690*/  IMAD.WIDE R4, R3, 0x4, R4 ;  /* 0x0000000403047825 */ /* 0x002fca00078e0204 */
[----:B--2--5:R3:W5:Y:S01]  /*76a0*/  LDG.E R8, desc[UR40][R4.64] ;  /* 0x0000002804087981 */ /* 0x024762000c1e1900 */
[----:B------:R-:W-:Y:S01]  /*76b0*/  IMAD.MOV.U32 R3, RZ, RZ, 0x1 ;  /* 0x00000001ff037424 */ /* 0x000fe200078e00ff */
[----:B------:R-:W-:Y:S06]  /*76c0*/  BRA `(.L_x_111) ;  /* 0x0000000000087947 */ /* 0x000fec0003800000 */
.L_x_112:
[----:B--2--5:R-:W1:Y:S01]  /*76d0*/  LDC R8, c[0x0][0x580] ;  /* 0x00016000ff087b82 */ /* 0x024e620000000800 */
[----:B------:R-:W-:-:S07]  /*76e0*/  IMAD.MOV.U32 R3, RZ, RZ, 0x1 ;  /* 0x00000001ff037424 */ /* 0x000fce00078e00ff */
.L_x_111:
[----:B------:R-:W-:Y:S05]  /*76f0*/  @!P0 BRA `(.L_x_113) ;  /* 0x00000000001c8947 */ /* 0x000fea0003800000 */
[----:B------:R-:W-:-:S13]  /*7700*/  LOP3.LUT P2, RZ, R3, 0xff, RZ, 0xc0, !PT ;  /* 0x000000ff03ff7812 */ /* 0x000fda000784c0ff */
[----:B---3--:R-:W3:Y:S02]  /*7710*/  @!P2 LDC.64 R4, c[0x0][0x588] ;  /* 0x00016200ff04ab82 */ /* 0x008ee40000000a00 */
[----:B---3--:R-:W-:-:S04]  /*7720*/  @!P2 ISETP.NE.U32.AND P0, PT, R4, RZ, PT ;  /* 0x000000ff0400a20c */ /* 0x008fc80003f05070 */
[----:B------:R-:W-:Y:S02]  /*7730*/  @!P2 ISETP.NE.AND.EX P1, PT, R5, RZ, PT, P0 ;  /* 0x000000ff0500a20c */ /* 0x000fe40003f25300 */
[----:B-12--5:R-:W-:Y:S02]  /*7740*/  @P2 FSETP.EQ.AND P0, PT, R8, RZ, PT ;  /* 0x000000ff0800220b */ /* 0x026fe40003f02000 */
[----:B------:R-:W-:Y:S01]  /*7750*/  @!P2 PLOP3.LUT P0, PT, P1, PT, PT, 0x8, 0x0 ;  /* 0x000000000000a81c */ /* 0x000fe20000f0e170 */
[----:B------:R-:W-:-:S12]  /*7760*/  BRA `(.L_x_114) ;  /* 0x0000000000047947 */ /* 0x000fd80003800000 */
.L_x_113:
[----:B-12--5:R-:W-:-:S13]  /*7770*/  FSETP.EQ.AND P0, PT, R8, RZ, PT ;  /* 0x000000ff0800720b */ /* 0x026fda0003f02000 */
.L_x_114:
[----:B------:R-:W-:Y:S02]  /*7780*/  ISETP.NE.AND P2, PT, R11, 0x3, PT ;  /* 0x000000030b00780c */ /* 0x000fe40003f45270 */
[----:B------:R-:W-:-:S04]  /*7790*/  ELECT P1, URZ, PT ;  /* 0x00000000003f782f */ /* 0x000fc80003820000 */
[----:B------:R-:W-:-:S07]  /*77a0*/  PLOP3.LUT P0, PT, P1, P0, PT, 0x20, 0x0 ;  /* 0x000000000000781c */ /* 0x000fce0000f00470 */
[----:B------:R-:W-:Y:S06]  /*77b0*/  @!P2 BRA `(.L_x_115) ;  /* 0x000000000004a947 */ /* 0x000fec0003800000 */
[----:B------:R-:W-:Y:S01]  /*77c0*/  BPT.TRAP 0x1 ;  /* 0x000000040000795c */ /* 0x000fe20000300000 */
.L_x_115:
[----:B------:R-:W1:Y:S01]  /*77d0*/  S2UR UR36, SR_CgaCtaId ;  /* 0x00000000002479c3 */ /* 0x000e620000008800 */
[----:B------:R-:W-:Y:S01]  /*77e0*/  UMOV UR4, 0x400 ;  /* 0x0000040000047882 */ /* 0x000fe20000000000 */
[----:B---3--:R-:W-:Y:S01]  /*77f0*/  SHF.L.U32 R4, R9, 0x1f, RZ ;  /* 0x0000001f09047819 */ /* 0x008fe200000006ff */
[----:B-1----:R-:W-:-:S09]  /*7800*/  ULEA UR5, UR36, UR4, 0x18 ;  /* 0x0000000424057291 */ /* 0x002fd2000f8ec03f */
[----:B------:R-:W1:Y:S02]  /*7810*/  SYNCS.PHASECHK.TRANS64.TRYWAIT P1, [UR5+0xc0], R4 ;  /* 0x0000c004ff0075a7 */ /* 0x000e640008020145 */
[----:B-1----:R-:W-:Y:S05]  /*7820*/  @!P1 BRA `(.L_x_116) ;  /* 0x0000002000e49947 */ /* 0x002fea0003800000 */
.L_x_183:
[----:B------:R-:W-:Y:S04]  /*7830*/  BSSY B0, `(.L_x_117) ;  /* 0x000000e000007945 */ /* 0x000fe80003800000 */
[----:B------:R-:W-:Y:S05]  /*7840*/  @!P0 BRA `(.L_x_118) ;  /* 0x0000000000308947 */ /* 0x000fea0003800000 */
[----:B------:R-:W-:Y:S01]  /*7850*/  R2UR UR12, R6 ;  /* 0x00000000060c72ca */ /* 0x000fe200000e0000 */
[----:B------:R-:W-:Y:S02]  /*7860*/  UIADD3 UR16, UP0, UR6, 0x3f0, URZ ;  /* 0x000003f006107890 */ /* 0x000fe4000ff1e03f */
[----:B------:R-:W-:Y:S02]  /*7870*/  UIADD3 UR8, UR5, 0x100, URZ ;  /* 0x0000010005087890 */ /* 0x000fe4000fffe03f */
[----:B------:R-:W-:Y:S02]  /*7880*/  UIADD3 UR9, UR5, 0xa0, URZ ;  /* 0x000000a005097890 */ /* 0x000fe4000fffe03f */
[----:B------:R-:W-:Y:S01]  /*7890*/  UIADD3.X UR17, URZ, UR7, URZ, UP0, !UPT ;  /* 0x000000073f117290 */ /* 0x000fe200087fe43f */
[----:B------:R-:W-:Y:S01]  /*78a0*/  UMOV UR18, 0x0 ;  /* 0x0000000000127882 */ /* 0x000fe20000000000 */
[----:B------:R-:W-:-:S07]  /*78b0*/  UMOV UR19, 0x10000000 ;  /* 0x1000000000137882 */ /* 0x000fce0000000000 */
[----:B------:R2:W-:Y:S02]  /*78c0*/  UTMALDG.3D [UR8], [UR16], desc[UR18] ;  /* 0x00001208100075b4 */ /* 0x0005e40008011000 */
[----:B--2---:R-:W-:Y:S05]  /*78d0*/  @!P2 BRA `(.L_x_119) ;  /* 0x000000000004a947 */ /* 0x004fea0003800000 */
[----:B------:R-:W-:Y:S01]  /*78e0*/  BPT.TRAP 0x1 ;  /* 0x000000040000795c */ /* 0x000fe20000300000 */
.L_x_119:
[----:B-1----:R-:W1:Y:S02]  /*78f0*/  LDC R5, c[0x0][0x800] ;  /* 0x00020000ff057b82 */ /* 0x002e640000000800 */
[----:B-1----:R2:W-:Y:S02]  /*7900*/  SYNCS.ARRIVE.TRANS64.RED.A0TR RZ, [UR5+0xa0], R5 ;  /* 0x0000a005ffff79a7 */ /* 0x0025e40008300405 */
.L_x_118:
[----:B------:R-:W-:Y:S05]  /*7910*/  BSYNC B0 ;  /* 0x0000000000007941 */ /* 0x000fea0003800000 */
.L_x_117:
[----:B------:R-:W-:Y:S05]  /*7920*/  @!P2 BRA `(.L_x_120) ;  /* 0x000000000004a947 */ /* 0x000fea0003800000 */
[----:B------:R-:W-:Y:S01]  /*7930*/  BPT.TRAP 0x1 ;  /* 0x000000040000795c */ /* 0x000fe20000300000 */
.L_x_120:
[----:B------:R-:W-:-:S04]  /*7940*/  UIADD3 UR4, UR5, 0xa0, URZ ;  /* 0x000000a005047890 */ /* 0x000fc8000fffe03f */
[----:B------:R-:W-:-:S09]  /*7950*/  UPRMT UR4, UR36, 0x654, UR4 ;  /* 0x0000065424047896 */ /* 0x000fd20008000004 */
[----:B------:R-:W-:Y:S01]  /*7960*/  SYNCS.ARRIVE.TRANS64.RED.A1T0 RZ, [UR4], RZ ;  /* 0x000000ffffff79a7 */ /* 0x000fe20008100404 */
[----:B------:R-:W-:Y:S05]  /*7970*/  @!P2 BRA `(.L_x_121) ;  /* 0x000000000004a947 */ /* 0x000fea0003800000 */
[----:B------:R-:W-:Y:S01]  /*7980*/  BPT.TRAP 0x1 ;  /* 0x000000040000795c */ /* 0x000fe20000300000 */
.L_x_121:
[----:B------:R-:W3:Y:S02]  /*7990*/  SYNCS.PHASECHK.TRANS64.TRYWAIT P1, [UR5+0xc8], R4 ;  /* 0x0000c804ff0075a7 */ /* 0x000ee40008020145 */
[----:B---3--:R-:W-:Y:S05]  /*79a0*/  @!P1 BRA `(.L_x_122) ;  /* 0x00000020009c9947 */ /* 0x008fea0003800000 */
.L_x_184:
[----:B------:R-:W-:Y:S04]  /*79b0*/  BSSY B0, `(.L_x_123) ;  /* 0x0000010000007945 */ /* 0x000fe80003800000 */
[----:B------:R-:W-:Y:S05]  /*79c0*/  @!P0 BRA `(.L_x_124) ;  /* 0x0000000000388947 */ /* 0x000fea0003800000 */
[----:B------:R-:W-:Y:S01]  /*79d0*/  UIADD3 UR8, UP0, UR6, 0x3f0, URZ ;  /* 0x000003f006087890 */ /* 0x000fe2000ff1e03f */
[----:B------:R-:W-:Y:S01]  /*79e0*/  R2UR UR20, R6 ;  /* 0x00000000061472ca */ /* 0x000fe200000e0000 */
[----:B------:R-:W-:Y:S02]  /*79f0*/  UIADD3 UR19, UR11, 0x80, URZ ;  /* 0x000000800b137890 */ /* 0x000fe4000fffe03f */
[----:B------:R-:W-:Y:S02]  /*7a00*/  UIADD3 UR16, UR5, 0x1100, URZ ;  /* 0x0000110005107890 */ /* 0x000fe4000fffe03f */
[----:B------:R-:W-:Y:S02]  /*7a10*/  UIADD3 UR17, UR5, 0xa8, URZ ;  /* 0x000000a805117890 */ /* 0x000fe4000fffe03f */
[----:B------:R-:W-:Y:S01]  /*7a20*/  UIADD3.X UR9, URZ, UR7, URZ, UP0, !UPT ;  /* 0x000000073f097290 */ /* 0x000fe200087fe43f */
[----:B------:R-:W-:Y:S01]  /*7a30*/  UMOV UR12, 0x0 ;  /* 0x00000000000c7882 */ /* 0x000fe20000000000 */
[----:B------:R-:W-:Y:S01]  /*7a40*/  UMOV UR13, 0x10000000 ;  /* 0x10000000000d7882 */ /* 0x000fe20000000000 */
[----:B------:R-:W-:-:S06]  /*7a50*/  UMOV UR18, UR10 ;  /* 0x0000000a00127c82 */ /* 0x000fcc0008000000 */
[----:B------:R3:W-:Y:S02]  /*7a60*/  UTMALDG.3D [UR16], [UR8], desc[UR12] ;  /* 0x00000c10080075b4 */ /* 0x0007e40008011000 */
[----:B---3--:R-:W-:Y:S05]  /*7a70*/  @!P2 BRA `(.L_x_125) ;  /* 0x000000000004a947 */ /* 0x008fea0003800000 */
[----:B------:R-:W-:Y:S01]  /*7a80*/  BPT.TRAP 0x1 ;  /* 0x000000040000795c */ /* 0x000fe20000300000 */
.L_x_125:
[----:B-12---:R-:W1:Y:S02]  /*7a90*/  LDC R5, c[0x0][0x800] ;  /* 0x00020000ff057b82 */ /* 0x006e640000000800 */
[----:B-1----:R3:W-:Y:S02]  /*7aa0*/  SYNCS.ARRIVE.TRANS64.RED.A0TR RZ, [UR5+0xa8], R5 ;  /* 0x0000a805ffff79a7 */ /* 0x0027e40008300405 */
.L_x_124:
[----:B------:R-:W-:Y:S05]  /*7ab0*/  BSYNC B0 ;  /* 0x0000000000007941 */ /* 0x000fea0003800000 */
.L_x_123:
[----:B------:R-:W-:Y:S05]  /*7ac0*/  @!P2 BRA `(.L_x_126) ;  /* 0x000000000004a947 */ /* 0x000fea0003800000 */
[----:B------:R-:W-:Y:S01]  /*7ad0*/  BPT.TRAP 0x1 ;  /* 0x000000040000795c */ /* 0x000fe20000300000 */
.L_x_126:
[----:B------:R-:W-:Y:S02]  /*7ae0*/  UIADD3 UR4, UR5, 0xa8, URZ ;  /* 0x000000a805047890 */ /* 0x000fe4000fffe03f */
[----:B------:R-:W-:Y:S02]  /*7af0*/  UIADD3 UR10, UR10, 0x20, URZ ;  /* 0x000000200a0a7890 */ /* 0x000fe4000fffe03f */
[----:B------:R-:W-:-:S09]  /*7b00*/  UPRMT UR4, UR36, 0x654, UR4 ;  /* 0x0000065424047896 */ /* 0x000fd20008000004 */
[----:B------:R-:W-:Y:S01]  /*7b10*/  SYNCS.ARRIVE.TRANS64.RED.A1T0 RZ, [UR4], RZ ;  /* 0x000000ffffff79a7 */ /* 0x000fe20008100404 */
[----:B------:R-:W-:Y:S05]  /*7b20*/  @!P2 BRA `(.L_x_127) ;  /* 0x000000000004a947 */ /* 0x000fea0003800000 */
[----:B------:R-:W-:Y:S01]  /*7b30*/  BPT.TRAP 0x1 ;  /* 0x000000040000795c */ /* 0x000fe20000300000 */
.L_x_127:
[----:B------:R-:W4:Y:S02]  /*7b40*/  SYNCS.PHASECHK.TRANS64.TRYWAIT P1, [UR5+0xd0], R4 ;  /* 0x0000d004ff0075a7 */ /* 0x000f240008020145 */
[----:B----4-:R-:W-:Y:S05]  /*7b50*/  @!P1 BRA `(.L_x_128) ;  /* 0x0000002000489947 */ /* 0x010fea0003800000 */
.L_x_185:
        /* <DEDUP_REMOVED lines=10> */
[----:B----4-:R-:W-:Y:S05]  /*7c00*/  @!P2 BRA `(.L_x_131) ;  /* 0x000000000004a947 */ /* 0x010fea0003800000 */
[----:B------:R-:W-:Y:S01]  /*7c10*/  BPT.TRAP 0x1 ;  /* 0x000000040000795c */ /* 0x000fe20000300000 */
.L_x_131:
[----:B-123--:R-:W1:Y:S02]  /*7c20*/  LDC R5, c[0x0][0x800] ;  /* 0x00020000ff057b82 */ /* 0x00ee640000000800 */
[----:B-1----:R4:W-:Y:S02]  /*7c30*/  SYNCS.ARRIVE.TRANS64.RED.A0TR RZ, [UR5+0xb0], R5 ;  /* 0x0000b005ffff79a7 */ /* 0x0029e40008300405 */
.L_x_130:
[----:B------:R-:W-:Y:S05]  /*7c40*/  BSYNC B0 ;  /* 0x0000000000007941 */ /* 0x000fea0003800000 */
.L_x_129:
[----:B------:R-:W-:Y:S05]  /*7c50*/  @!P2 BRA `(.L_x_132) ;  /* 0x000000000004a947 */ /* 0x000fea0003800000 */
[----:B------:R-:W-:Y:S01]  /*7c60*/  BPT.TRAP 0x1 ;  /* 0x000000040000795c */ /* 0x000fe20000300000 */
.L_x_132:
[----:B------:R-:W-:-:S04]  /*7c70*/  UIADD3 UR4, UR5, 0xb0, URZ ;  /* 0x000000b005047890 */ /* 0x000fc8000fffe03f */
[----:B------:R-:W-:-:S09]  /*7c80*/  UPRMT UR4, UR36, 0x654, UR4 ;  /* 0x0000065424047896 */ /* 0x000fd20008000004 */
[----:B------:R-:W-:Y:S01]  /*7c90*/  SYNCS.ARRIVE.TRANS64.RED.A1T0 RZ, [UR4], RZ ;  /* 0x000000ffffff79a7 */ /* 0x000fe20008100404 */
[----:B------:R-:W-:Y:S05]  /*7ca0*/  @!P2 BRA `(.L_x_133) ;  /* 0x000000000004a947 */ /* 0x000fea0003800000 */
[----:B------:R-:W-:Y:S01]  /*7cb0*/  BPT.TRAP 0x1 ;  /* 0x000000040000795c */ /* 0x000fe20000300000 */
.L_x_133:
[----:B------:R-:W5:Y:S02]  /*7cc0*/  SYNCS.PHASECHK.TRANS64.TRYWAIT P1, [UR5+0xd8], R4 ;  /* 0x0000d804ff0075a7 */ /* 0x000f640008020145 */
[----:B-----5:R-:W-:Y:S05]  /*7cd0*/  @!P1 BRA `(.L_x_134) ;  /* 0x0000002000009947 */ /* 0x020fea0003800000 */
.L_x_186:
[----:B------:R-:W-:Y:S04]  /*7ce0*/  BSSY B0, `(.L_x_135) ;  /* 0x0000010000007945 */ /* 0x000fe80003800000 */
[----:B------:R-:W-:Y:S05]  /*7cf0*/  @!P0 BRA `(.L_x_136) ;  /* 0x0000000000388947 */ /* 0x000fea0003800000 */
[----:B------:R-:W-:Y:S01]  /*7d00*/  R2UR UR20, R6 ;  /* 0x00000000061472ca */ /* 0x000fe200000e0000 */
[----:B------:R-:W-:Y:S02]  /*7d10*/  UIADD3 UR8, UP0, UR6, 0x3f0, URZ ;  /* 0x000003f006087890 */ /* 0x000fe4000ff1e03f */
        /* <DEDUP_REMOVED lines=8> */
[----:B-1----:R-:W-:Y:S05]  /*7da0*/  @!P2 BRA `(.L_x_137) ;  /* 0x000000000004a947 */ /* 0x002fea0003800000 */
[----:B------:R-:W-:Y:S01]  /*7db0*/  BPT.TRAP 0x1 ;  /* 0x000000040000795c */ /* 0x000fe20000300000 */
.L_x_137:
[----:B------:R-:W1:Y:S02]  /*7dc0*/  LDC R4, c[0x0][0x800] ;  /* 0x00020000ff047b82 */ /* 0x000e640000000800 */
[----:B-1----:R1:W-:Y:S02]  /*7dd0*/  SYNCS.ARRIVE.TRANS64.RED.A0TR RZ, [UR5+0xb8], R4 ;  /* 0x0000b804ffff79a7 */ /* 0x0023e40008300405 */
.L_x_136:
[----:B------:R-:W-:Y:S05]  /*7de0*/  BSYNC B0 ;  /* 0x0000000000007941 */ /* 0x000fea0003800000 */
.L_x_135:
[----:B------:R-:W-:Y:S05]  /*7df0*/  @!P2 BRA `(.L_x_138) ;  /* 0x000000000004a947 */ /* 0x000fea0003800000 */
[----:B------:R-:W-:Y:S01]  /*7e00*/  BPT.TRAP 0x1 ;  /* 0x000000040000795c */ /* 0x000fe20000300000 */
.L_x_138:
[----:B------:R-:W-:Y:S01]  /*7e10*/  IADD3 R16, P0, R16, UR38, RZ ;  /* 0x0000002610107c10 */ /* 0x000fe2000ff1e0ff */
[----:B------:R-:W-:Y:S01]  /*7e20*/  UIADD3 UR4, UR5, 0xb8, URZ ;  /* 0x000000b805047890 */ /* 0x000fe2000fffe03f */
[----:B------:R-:W-:Y:S01]  /*7e30*/  LOP3.LUT R9, R9, 0x1, RZ, 0x3c, !PT ;  /* 0x0000000109097812 */ /* 0x000fe200078e3cff */
[----:B------:R-:W-:Y:S01]  /*7e40*/  IMAD.MOV.U32 R20, RZ, RZ, -0x1 ;  /* 0xffffffffff147424 */ /* 0x000fe200078e00ff */
[----:B------:R-:W-:Y:S01]  /*7e50*/  IADD3.X R17, R17, UR37, RZ, P0, !PT ;  /* 0x0000002511117c10 */ /* 0x000fe200087fe4ff */
[----:B------:R-:W-:Y:S01]  /*7e60*/  UPRMT UR4, UR36, 0x654, UR4 ;  /* 0x0000065424047896 */ /* 0x000fe20008000004 */
[----:B------:R-:W-:Y:S01]  /*7e70*/  ISETP.GE.U32.AND P0, PT, R16, UR22, PT ;  /* 0x0000001610007c0c */ /* 0x000fe2000bf06070 */
[----:B------:R-:W-:Y:S01]  /*7e80*/  IMAD.MOV.U32 R6, RZ, RZ, -0x1 ;  /* 0xffffffffff067424 */ /* 0x000fe200078e00ff */
[----:B-1----:R-:W-:Y:S02]  /*7e90*/  PRMT R4, RZ, 0x7610, R4 ;  /* 0x00007610ff047816 */ /* 0x002fe40000000004 */
[----:B------:R-:W-:-:S02]  /*7ea0*/  ISETP.GE.U32.AND.EX P0, PT, R17, UR23, PT, P0 ;  /* 0x0000001711007c0c */ /* 0x000fc4000bf06100 */
[----:B------:R-:W-:Y:S02]  /*7eb0*/  MOV R7, 0xffffffff ;  /* 0xffffffff00077802 */ /* 0x000fe40000000f00 */
[----:B------:R-:W-:Y:S09]  /*7ec0*/  SYNCS.ARRIVE.TRANS64.RED.A1T0 RZ, [UR4], RZ ;  /* 0x000000ffffff79a7 */ /* 0x000ff20008100404 */
[----:B------:R-:W-:Y:S05]  /*7ed0*/  @P0 BRA `(.L_x_139) ;  /* 0x0000000400580947 */ /* 0x000fea0003800000 */
[----:B------:R-:W1:Y:S01]  /*7ee0*/  S2R R18, SR_CTAID.X ;  /* 0x0000000000127919 */ /* 0x000e620000002500 */
[----:B------:R-:W5:Y:S01]  /*7ef0*/  LDC.64 R14, c[0x0][0x8d0] ;  /* 0x00023400ff0e7b82 */ /* 0x000f620000000a00 */
[----:B------:R-:W-:Y:S01]  /*7f00*/  ULDC UR4, c[0x0][0x150] ;  /* 0x0000540000047ab9 */ /* 0x000fe20000000800 */
[----:B------:R-:W-:Y:S01]  /*7f10*/  IMAD.MOV.U32 R22, RZ, RZ, R17 ;  /* 0x000000ffff167224 */ /* 0x000fe200078e0011 */
[----:B------:R-:W1:Y:S05]  /*7f20*/  S2R R20, SR_CTAID.Y ;  /* 0x0000000000147919 */ /* 0x000e6a0000002600 */
[----:B--234-:R-:W2:Y:S08]  /*7f30*/  LDC R5, c[0x0][0x144] ;  /* 0x00005100ff057b82 */ /* 0x01ceb00000000800 */
[----:B------:R-:W3:Y:S01]  /*7f40*/  LDC R21, c[0x0][0x8d8] ;  /* 0x00023600ff157b82 */ /* 0x000ee20000000800 */
[----:B-----5:R-:W-:-:S04]  /*7f50*/  ISETP.NE.U32.AND P0, PT, R14, RZ, PT ;  /* 0x000000ff0e00720c */ /* 0x020fc80003f05070 */
[----:B------:R-:W-:Y:S02]  /*7f60*/  ISETP.NE.AND.EX P0, PT, R15, RZ, PT, P0 ;  /* 0x000000ff0f00720c */ /* 0x000fe40003f05300 */
[----:B-1----:R-:W-:Y:S02]  /*7f70*/  I2FP.F32.U32 R4, R18 ;  /* 0x0000001200047245 */ /* 0x002fe40000201000 */
[----:B------:R-:W-:-:S03]  /*7f80*/  I2FP.F32.U32 R23, R20 ;  /* 0x0000001400177245 */ /* 0x000fc60000201000 */
[----:B------:R-:W-:-:S06]  /*7f90*/  FMUL R4, R4, UR4 ;  /* 0x0000000404047c20 */ /* 0x000fcc0008400000 */
[----:B------:R-:W1:Y:S02]  /*7fa0*/  F2I.U32.TRUNC.NTZ R4, R4 ;  /* 0x0000000400047305 */ /* 0x000e64000020f000 */
[----:B-1----:R-:W-:-:S04]  /*7fb0*/  IMAD.MOV R6, RZ, RZ, -R4 ;  /* 0x000000ffff067224 */ /* 0x002fc800078e0a04 */
[----:B--2---:R-:W-:Y:S02]  /*7fc0*/  IMAD R18, R5, R6, R18 ;  /* 0x0000000605127224 */ /* 0x004fe400078e0212 */
[----:B------:R-:W-:Y:S01]  /*7fd0*/  IMAD.MOV.U32 R6, RZ, RZ, R16 ;  /* 0x000000ffff067224 */ /* 0x000fe200078e0010 */
[----:B---3--:R-:W-:Y:S06]  /*7fe0*/  @!P0 BRA `(.L_x_140) ;  /* 0x0000000000308947 */ /* 0x008fec0003800000 */
[----:B------:R-:W1:Y:S02]  /*7ff0*/  LDC R5, c[0x0][0x8dc] ;  /* 0x00023700ff057b82 */ /* 0x000e640000000800 */
[----:B-1----:R-:W-:-:S05]  /*8000*/  IADD3 R5, P0, R16, R5, RZ ;  /* 0x0000000510057210 */ /* 0x002fca0007f1e0ff */
[----:B------:R-:W-:-:S04]  /*8010*/  IMAD.X R19, RZ, RZ, R17, P0 ;  /* 0x000000ffff137224 */ /* 0x000fc800000e0611 */
[----:B------:R-:W-:-:S04]  /*8020*/  IMAD.WIDE.U32 R6, R19, R14, RZ ;  /* 0x0000000e13067225 */ /* 0x000fc800078e00ff */
[----:B------:R-:W-:-:S04]  /*8030*/  IMAD.WIDE.U32 R6, P0, R5, R15, R6 ;  /* 0x0000000f05067225 */ /* 0x000fc80007800006 */
[----:B------:R-:W-:-:S04]  /*8040*/  IMAD.WIDE.U32 R4, R5, R14, RZ ;  /* 0x0000000e05047225 */ /* 0x000fc800078e00ff */
[----:B------:R-:W-:Y:S01]  /*8050*/  IMAD.MOV.U32 R4, RZ, RZ, R7 ;  /* 0x000000ffff047224 */ /* 0x000fe200078e0007 */
[----:B------:R-:W-:Y:S02]  /*8060*/  IADD3 RZ, P1, R5, R6, RZ ;  /* 0x0000000605ff7210 */ /* 0x000fe40007f3e0ff */
[----:B------:R-:W-:-:S03]  /*8070*/  IADD3.X R5, RZ, RZ, RZ, P0, !PT ;  /* 0x000000ffff057210 */ /* 0x000fc600007fe4ff */
[----:B------:R-:W-:-:S04]  /*8080*/  IMAD.WIDE.U32.X R4, R19, R15, R4, P1 ;  /* 0x0000000f13047225 */ /* 0x000fc800008e0404 */
[----:B------:R-:W-:Y:S02]  /*8090*/  IMAD.MOV.U32 R6, RZ, RZ, R4 ;  /* 0x000000ffff067224 */ /* 0x000fe400078e0004 */
[----:B------:R-:W-:-:S07]  /*80a0*/  IMAD.MOV.U32 R22, RZ, RZ, R5 ;  /* 0x000000ffff167224 */ /* 0x000fce00078e0005 */
.L_x_140:
[----:B------:R-:W-:Y:S01]  /*80b0*/  ULDC UR4, c[0x0][0x154] ;  /* 0x0000550000047ab9 */ /* 0x000fe20000000800 */
[----:B------:R-:W1:Y:S01]  /*80c0*/  LDC R7, c[0x0][0x148] ;  /* 0x00005200ff077b82 */ /* 0x000e620000000800 */
[----:B------:R-:W-:Y:S01]  /*80d0*/  FMUL R14, R23, UR4 ;  /* 0x00000004170e7c20 */ /* 0x000fe20008400000 */
[----:B------:R-:W-:Y:S02]  /*80e0*/  ISETP.NE.AND P2, PT, R2, 0x1, PT ;  /* 0x000000010200780c */ /* 0x000fe40003f45270 */
[-CC-:B------:R-:W-:Y:S02]  /*80f0*/  SHF.R.U64 R19, R6, R21.reuse, R22.reuse ;  /* 0x0000001506137219 */ /* 0x180fe40000001216 */
[----:B------:R-:W-:Y:S01]  /*8100*/  SHF.R.U32.HI R21, RZ, R21, R22 ;  /* 0x00000015ff157219 */ /* 0x000fe20000011616 */
[----:B------:R-:W2:Y:S01]  /*8110*/  F2I.U32.TRUNC.NTZ R14, R14 ;  /* 0x0000000e000e7305 */ /* 0x000ea2000020f000 */
[----:B------:R-:W3:Y:S01]  /*8120*/  LDC.64 R4, c[0x0][0x8c8] ;  /* 0x00023200ff047b82 */ /* 0x000ee20000000a00 */
[----:B------:R-:W-:-:S05]  /*8130*/  IADD3 R23, P0, RZ, -R19, RZ ;  /* 0x80000013ff177210 */ /* 0x000fca0007f1e0ff */
[----:B------:R-:W-:Y:S02]  /*8140*/  IMAD.X R21, RZ, RZ, ~R21, P0 ;  /* 0x000000ffff157224 */ /* 0x000fe400000e0e15 */
[----:B------:R-:W4:Y:S01]  /*8150*/  LDC R22, c[0x0][0x8c0] ;  /* 0x00023000ff167b82 */ /* 0x000f220000000800 */
[----:B--2---:R-:W-:-:S07]  /*8160*/  IMAD.MOV R15, RZ, RZ, -R14 ;  /* 0x000000ffff0f7224 */ /* 0x004fce00078e0a0e */
[----:B------:R-:W2:Y:S01]  /*8170*/  LDC R26, c[0x0][0x8f0] ;  /* 0x00023c00ff1a7b82 */ /* 0x000ea20000000800 */
[----:B-1----:R-:W-:-:S07]  /*8180*/  @P2 IMAD R18, R7, R15, R20 ;  /* 0x0000000f07122224 */ /* 0x002fce00078e0214 */
[----:B------:R-:W1:Y:S01]  /*8190*/  LDC.64 R14, c[0x0][0x8e8] ;  /* 0x00023a00ff0e7b82 */ /* 0x000e620000000a00 */
[----:B---3--:R-:W-:-:S04]  /*81a0*/  IMAD R6, R21, R4, RZ ;  /* 0x0000000415067224 */ /* 0x008fc800078e02ff */
[C---:B------:R-:W-:Y:S02]  /*81b0*/  IMAD R7, R23.reuse, R5, R6 ;  /* 0x0000000517077224 */ /* 0x040fe400078e0206 */
[----:B------:R-:W-:Y:S01]  /*81c0*/  IMAD.WIDE.U32 R4, R23, R4, R16 ;  /* 0x0000000417047225 */ /* 0x000fe200078e0010 */
[----:B------:R-:W3:Y:S04]  /*81d0*/  LDC R21, c[0x0][0x8b0] ;  /* 0x00022c00ff157b82 */ /* 0x000ee80000000800 */
[----:B------:R-:W-:-:S04]  /*81e0*/  IADD3 R5, R5, R7, RZ ;  /* 0x0000000705057210 */ /* 0x000fc80007ffe0ff */
[----:B------:R-:W5:Y:S01]  /*81f0*/  LDC R6, c[0x0][0x900] ;  /* 0x00024000ff067b82 */ /* 0x000f620000000800 */
[-CC-:B----4-:R-:W-:Y:S02]  /*8200*/  SHF.R.U64 R25, R4, R22.reuse, R5.reuse ;  /* 0x0000001604197219 */ /* 0x190fe40000001205 */
[----:B------:R-:W-:-:S05]  /*8210*/  SHF.R.U32.HI R4, RZ, R22, R5 ;  /* 0x00000016ff047219 */ /* 0x000fca0000011605 */
[----:B------:R-:W4:Y:S01]  /*8220*/  LDC R22, c[0x0][0x8e0] ;  /* 0x00023800ff167b82 */ /* 0x000f220000000800 */
[----:B-1----:R-:W-:-:S04]  /*8230*/  ISETP.NE.U32.AND P0, PT, R14, RZ, PT ;  /* 0x000000ff0e00720c */ /* 0x002fc80003f05070 */
[----:B------:R-:W-:-:S03]  /*8240*/  ISETP.NE.AND.EX P0, PT, R15, RZ, PT, P0 ;  /* 0x000000ff0f00720c */ /* 0x000fc60003f05300 */
[----:B------:R-:W1:Y:S01]  /*8250*/  LDC R23, c[0x0][0x8b8] ;  /* 0x00022e00ff177b82 */ /* 0x000e620000000800 */
[-CC-:B---3--:R-:W-:Y:S02]  /*8260*/  SHF.R.U64 R24, R25, R21.reuse, R4.reuse ;  /* 0x0000001519187219 */ /* 0x188fe40000001204 */
[----:B------:R-:W-:-:S05]  /*8270*/  SHF.R.U32.HI R5, RZ, R21, R4 ;  /* 0x00000015ff057219 */ /* 0x000fca0000011604 */
[----:B------:R-:W3:Y:S01]  /*8280*/  LDC R20, c[0x0][0x8a8] ;  /* 0x00022a00ff147b82 */ /* 0x000ee20000000800 */
[-CC-:B-----5:R-:W-:Y:S02]  /*8290*/  SHF.R.U64 R21, R24, R6.reuse, R5.reuse ;  /* 0x0000000618157219 */ /* 0x1a0fe40000001205 */
[----:B------:R-:W-:-:S03]  /*82a0*/  SHF.R.U32.HI R27, RZ, R6, R5 ;  /* 0x00000006ff1b7219 */ /* 0x000fc60000011605 */
[----:B------:R-:W-:Y:S02]  /*82b0*/  IMAD.MOV.U32 R4, RZ, RZ, R21 ;  /* 0x000000ffff047224 */ /* 0x000fe400078e0015 */
[----:B------:R-:W-:Y:S01]  /*82c0*/  IMAD.MOV.U32 R5, RZ, RZ, R27 ;  /* 0x000000ffff057224 */ /* 0x000fe200078e001b */
[----:B--2-4-:R-:W-:Y:S06]  /*82d0*/  @!P0 BRA `(.L_x_141) ;  /* 0x0000000000288947 */ /* 0x014fec0003800000 */
[----:B------:R-:W2:Y:S02]  /*82e0*/  LDC R4, c[0x0][0x8f4] ;  /* 0x00023d00ff047b82 */ /* 0x000ea40000000800 */
[----:B--2---:R-:W-:-:S05]  /*82f0*/  IADD3 R5, P0, R21, R4, RZ ;  /* 0x0000000415057210 */ /* 0x004fca0007f1e0ff */
[----:B------:R-:W-:-:S04]  /*8300*/  IMAD.X R27, RZ, RZ, R27, P0 ;  /* 0x000000ffff1b7224 */ /* 0x000fc800000e061b */
[----:B------:R-:W-:-:S04]  /*8310*/  IMAD.WIDE.U32 R6, R27, R14, RZ ;  /* 0x0000000e1b067225 */ /* 0x000fc800078e00ff */
[----:B------:R-:W-:-:S04]  /*8320*/  IMAD.WIDE.U32 R6, P0, R5, R15, R6 ;  /* 0x0000000f05067225 */ /* 0x000fc80007800006 */
[----:B------:R-:W-:-:S04]  /*8330*/  IMAD.WIDE.U32 R4, R5, R14, RZ ;  /* 0x0000000e05047225 */ /* 0x000fc800078e00ff */
[----:B------:R-:W-:Y:S01]  /*8340*/  IMAD.MOV.U32 R4, RZ, RZ, R7 ;  /* 0x000000ffff047224 */ /* 0x000fe200078e0007 */
[----:B------:R-:W-:Y:S01]  /*8350*/  IADD3 RZ, P1, R5, R6, RZ ;  /* 0x0000000605ff7210 */ /* 0x000fe20007f3e0ff */
[----:B------:R-:W-:-:S04]  /*8360*/  IMAD.X R5, RZ, RZ, RZ, P0 ;  /* 0x000000ffff057224 */ /* 0x000fc800000e06ff */
[----:B------:R-:W-:-:S08]  /*8370*/  IMAD.WIDE.U32.X R4, R27, R15, R4, P1 ;  /* 0x0000000f1b047225 */ /* 0x000fd000008e0404 */
.L_x_141:
[----:B------:R-:W-:Y:S01]  /*8380*/  SHF.R.U64 R26, R4, R26, R5 ;  /* 0x0000001a041a7219 */ /* 0x000fe20000001205 */
[----:B------:R-:W-:Y:S01]  /*8390*/  IMAD.MOV.U32 R6, RZ, RZ, R19 ;  /* 0x000000ffff067224 */ /* 0x000fe200078e0013 */
[----:B------:R-:W-:Y:S02]  /*83a0*/  LOP3.LUT R5, R24, R13, RZ, 0xc0, !PT ;  /* 0x0000000d18057212 */ /* 0x000fe400078ec0ff */
[----:B------:R-:W-:Y:S02]  /*83b0*/  IADD3 R4, -R26, RZ, RZ ;  /* 0x000000ff1a047210 */ /* 0x000fe40007ffe1ff */
[----:B------:R-:W-:Y:S01]  /*83c0*/  LOP3.LUT R25, R25, R12, RZ, 0xc0, !PT ;  /* 0x0000000c19197212 */ /* 0x000fe200078ec0ff */
[----:B------:R-:W-:Y:S02]  /*83d0*/  IMAD R5, R10, R26, R5 ;  /* 0x0000001a0a057224 */ /* 0x000fe400078e0205 */
[----:B------:R-:W-:Y:S02]  /*83e0*/  IMAD R21, R4, R22, R21 ;  /* 0x0000001604157224 */ /* 0x000fe400078e0215 */
[----:B-1----:R-:W-:-:S02]  /*83f0*/  IMAD R18, R5, R23, R18 ;  /* 0x0000001705127224 */ /* 0x002fc400078e0212 */
[----:B---3--:R-:W-:Y:S02]  /*8400*/  IMAD R21, R21, R20, R25 ;  /* 0x0000001415157224 */ /* 0x008fe400078e0219 */
[----:B------:R-:W-:-:S03]  /*8410*/  IMAD.MOV.U32 R4, RZ, RZ, 0x1 ;  /* 0x00000001ff047424 */ /* 0x000fc600078e00ff */
[----:B------:R-:W-:Y:S02]  /*8420*/  SEL R7, R21, R18, !P2 ;  /* 0x0000001215077207 */ /* 0x000fe40005000000 */
[----:B------:R-:W-:-:S07]  /*8430*/  SEL R20, R18, R21, !P2 ;  /* 0x0000001512147207 */ /* 0x000fce0005000000 */
.L_x_139:
[----:B------:R-:W-:-:S13]  /*8440*/  LOP3.LUT P0, RZ, R4, 0xff, RZ, 0xc0, !PT ;  /* 0x000000ff04ff7812 */ /* 0x000fda000780c0ff */
[----:B------:R-:W-:Y:S05]  /*8450*/  @P0 BRA `(.L_x_142) ;  /* 0xfffffff0005c0947 */ /* 0x000fea000383ffff */
.L_x_110:
[----:B------:R-:W-:Y:S01]  /*8460*/  ELECT P0, URZ, PT ;  /* 0x00000000003f782f */ /* 0x000fe20003800000 */
[----:B------:R-:W-:-:S12]  /*8470*/  BSSY B0, `(.L_x_143) ;  /* 0x000001b000007945 */ /* 0x000fd80003800000 */
[----:B------:R-:W-:Y:S05]  /*8480*/  @!P0 BRA `(.L_x_144) ;  /* 0x0000000000648947 */ /* 0x000fea0003800000 */
[----:B------:R-:W-:-:S04]  /*8490*/  LOP3.LUT R0, R0, 0x2, RZ, 0xfc, !PT ;  /* 0x0000000200007812 */ /* 0x000fc800078efcff */
[----:B------:R-:W-:-:S13]  /*84a0*/  ISETP.NE.AND P1, PT, R0, 0x3, PT ;  /* 0x000000030000780c */ /* 0x000fda0003f25270 */
[----:B------:R-:W-:Y:S05]  /*84b0*/  @!P1 BRA `(.L_x_145) ;  /* 0x0000000000049947 */ /* 0x000fea0003800000 */
[----:B------:R-:W-:Y:S01]  /*84c0*/  BPT.TRAP 0x1 ;  /* 0x000000040000795c */ /* 0x000fe20000300000 */
.L_x_145:
[----:B------:R-:W-:Y:S01]  /*84d0*/  IMAD.U32 R3, RZ, RZ, UR36 ;  /* 0x00000024ff037e24 */ /* 0x000fe2000f8e00ff */
[----:B------:R-:W-:Y:S02]  /*84e0*/  MOV R2, 0x400 ;  /* 0x0000040000027802 */ /* 0x000fe40000000f00 */
[----:B------:R-:W-:Y:S02]  /*84f0*/  SHF.L.U32 R0, R9, 0x1f, RZ ;  /* 0x0000001f09007819 */ /* 0x000fe400000006ff */
[----:B------:R-:W-:-:S04]  /*8500*/  LEA R3, R3, R2, 0x18 ;  /* 0x0000000203037211 */ /* 0x000fc800078ec0ff */
[----:B------:R-:W1:Y:S02]  /*8510*/  SYNCS.PHASECHK.TRANS64.TRYWAIT P0, [R3+URZ+0xc0], R0 ;  /* 0x0000c000030075a7 */ /* 0x000e64000800017f */
[----:B-1----:R-:W-:Y:S05]  /*8520*/  @!P0 BRA `(.L_x_146) ;  /* 0x0000001800048947 */ /* 0x002fea0003800000 */
.L_x_187:
[----:B------:R-:W-:Y:S05]  /*8530*/  @!P1 BRA `(.L_x_147) ;  /* 0x0000000000049947 */ /* 0x000fea0003800000 */
[----:B------:R-:W-:Y:S01]  /*8540*/  BPT.TRAP 0x1 ;  /* 0x000000040000795c */ /* 0x000fe20000300000 */
.L_x_147:
[----:B------:R-:W1:Y:S02]  /*8550*/  SYNCS.PHASECHK.TRANS64.TRYWAIT P0, [R3+URZ+0xc8], R0 ;  /* 0x0000c800030075a7 */ /* 0x000e64000800017f */
[----:B-1----:R-:W-:Y:S05]  /*8560*/  @!P0 BRA `(.L_x_148) ;  /* 0x0000001800088947 */ /* 0x002fea0003800000 */
.L_x_188:
[----:B------:R-:W-:Y:S05]  /*8570*/  @!P1 BRA `(.L_x_149) ;  /* 0x0000000000049947 */ /* 0x000fea0003800000 */
[----:B------:R-:W-:Y:S01]  /*8580*/  BPT.TRAP 0x1 ;  /* 0x000000040000795c */ /* 0x000fe20000300000 */
.L_x_149:
[----:B------:R-:W1:Y:S02]  /*8590*/  SYNCS.PHASECHK.TRANS64.TRYWAIT P0, [R3+URZ+0xd0], R0 ;  /* 0x0000d000030075a7 */ /* 0x000e64000800017f */
[----:B-1----:R-:W-:Y:S05]  /*85a0*/  @!P0 BRA `(.L_x_150) ;  /* 0x00000018000c8947 */ /* 0x002fea0003800000 */
.L_x_189:
[----:B------:R-:W-:Y:S05]  /*85b0*/  @!P1 BRA `(.L_x_151) ;  /* 0x0000000000049947 */ /* 0x000fea0003800000 */
[----:B------:R-:W-:Y:S01]  /*85c0*/  BPT.TRAP 0x1 ;  /* 0x000000040000795c */ /* 0x000fe20000300000 */
.L_x_151:
[----:B------:R-:W-:-:S07]  /*85d0*/  SHF.L.U32 R0, R9, 0x1f, RZ ;  /* 0x0000001f09007819 */ /* 0x000fce00000006ff */
.L_x_152:
[----:B------:R1:W1:Y:S02]  /*85e0*/  SYNCS.PHASECHK.TRANS64.TRYWAIT P0, [R3+URZ+0xd8], R0 ;  /* 0x0000d800030075a7 */ /* 0x000264000800017f */
[----:B-1----:R-:W-:Y:S05]  /*85f0*/  @!P0 NANOSLEEP.SYNCS 0x989680 ;  /* 0x009896800000895d */ /* 0x002fea0003900000 */
[----:B------:R-:W1:Y:S02]  /*8600*/  @!P0 SYNCS.PHASECHK.TRANS64 P0, [R3+URZ+0xd8], R0 ;  /* 0x0000d800030085a7 */ /* 0x000e64000800007f */
[----:B-1----:R-:W-:Y:S05]  /*8610*/  @!P0 BRA `(.L_x_152) ;  /* 0xfffffffc00f08947 */ /* 0x002fea000383ffff */
.L_x_144:
[----:B------:R-:W-:Y:S05]  /*8620*/  BSYNC B0 ;  /* 0x0000000000007941 */ /* 0x000fea0003800000 */
.L_x_143:
[----:B------:R-:W-:Y:S05]  /*8630*/  EXIT ;  /* 0x000000000000794d */ /* 0x000fea0003800000 */
.L_x_105:
[----:B------:R-:W-:Y:S01]  /*8640*/  LOP3.LUT P0, RZ, R12, 0xff, RZ, 0xc0, !PT ;  /* 0x000000ff0cff7812 */ /* 0x000fe2000780c0ff */
[----:B------:R-:W-:Y:S02]  /*8650*/  IMAD.MOV.U32 R0, RZ, RZ, 0x1 ;  /* 0x00000001ff007424 */ /* 0x000fe400078e00ff */
[----:B------:R-:W-:-:S10]  /*8660*/  IMAD.MOV.U32 R12, RZ, RZ, RZ ;  /* 0x000000ffff0c7224 */ /* 0x000fd400078e00ff */
[----:B------:R-:W-:Y:S05]  /*8670*/  @!P0 BRA `(.L_x_153) ;  /* 0x0000000c00208947 */ /* 0x000fea0003800000 */
[----:B------:R-:W1:Y:S01]  /*8680*/  LDC R0, c[0x0][0x28c] ;  /* 0x0000a300ff007b82 */ /* 0x000e620000000800 */
[----:B------:R-:W-:Y:S01]  /*8690*/  ULDC UR7, c[0x0][0x900] ;  /* 0x0002400000077ab9 */ /* 0x000fe20000000800 */
[----:B------:R-:W-:Y:S01]  /*86a0*/  UMOV UR8, 0xffffffff ;  /* 0xffffffff00087882 */ /* 0x000fe20000000000 */
[----:B------:R-:W-:Y:S01]  /*86b0*/  BSSY B0, `(.L_x_153) ;  /* 0x00000c4000007945 */ /* 0x000fe20003800000 */
[----:B------:R-:W-:Y:S01]  /*86c0*/  USHF.L.U32 UR4, UR36, 0x5, URZ ;  /* 0x0000000524047899 */ /* 0x000fe2000800063f */
[----:B------:R-:W-:Y:S01]  /*86d0*/  IMAD.MOV.U32 R10, RZ, RZ, 0x1 ;  /* 0x00000001ff0a7424 */ /* 0x000fe200078e00ff */
[----:B------:R-:W-:Y:S01]  /*86e0*/  USHF.L.U32 UR5, UR36, 0xb, URZ ;  /* 0x0000000b24057899 */ /* 0x000fe2000800063f */
[----:B------:R-:W-:Y:S01]  /*86f0*/  LOP3.LUT R9, R19, 0x2, RZ, 0xfc, !PT ;  /* 0x0000000213097812 */ /* 0x000fe200078efcff */
[----:B------:R-:W-:Y:S01]  /*8700*/  USHF.L.U32 UR8, UR8, UR7, URZ ;  /* 0x0000000708087299 */ /* 0x000fe2000800063f */
[----:B------:R-:W-:Y:S01]  /*8710*/  IMAD.MOV.U32 R12, RZ, RZ, RZ ;  /* 0x000000ffff0c7224 */ /* 0x000fe200078e00ff */
[----:B------:R-:W-:Y:S01]  /*8720*/  ULDC UR6, c[0x0][0x8a8] ;  /* 0x00022a0000067ab9 */ /* 0x000fe20000000800 */
[----:B------:R-:W-:Y:S01]  /*8730*/  UMOV UR9, 0x1 ;  /* 0x0000000100097882 */ /* 0x000fe20000000000 */
[----:B------:R-:W-:-:S02]  /*8740*/  ULOP3.LUT UR4, UR4, 0x20, URZ, 0xc0, !UPT ;  /* 0x0000002004047892 */ /* 0x000fc4000f8ec03f */
[----:B------:R-:W-:Y:S02]  /*8750*/  ULOP3.LUT UR5, UR5, 0x800, URZ, 0xc0, !UPT ;  /* 0x0000080005057892 */ /* 0x000fe4000f8ec03f */
[----:B------:R-:W-:Y:S02]  /*8760*/  UIADD3 UR6, UR6, -0x1, URZ ;  /* 0xffffffff06067890 */ /* 0x000fe4000fffe03f */
[----:B------:R-:W-:Y:S02]  /*8770*/  USHF.L.U32 UR19, UR9, UR7, URZ ;  /* 0x0000000709137299 */ /* 0x000fe4000800063f */
[----:B------:R-:W-:Y:S01]  /*8780*/  ULOP3.LUT UR18, URZ, UR8, URZ, 0x33, !UPT ;  /* 0x000000083f127292 */ /* 0x000fe2000f8e333f */
[----:B------:R-:W-:Y:S01]  /*8790*/  ULDC.64 UR22, c[0x0][0x198] ;  /* 0x0000660000167ab9 */ /* 0x000fe20000000a00 */
[----:B-1----:R-:W-:-:S04]  /*87a0*/  IADD3 R0, R0, 0x3f, RZ ;  /* 0x0000003f00007810 */ /* 0x002fc80007ffe0ff */
[----:B------:R-:W-:-:S04]  /*87b0*/  SHF.R.S32.HI R3, RZ, 0x1f, R0 ;  /* 0x0000001fff037819 */ /* 0x000fc80000011400 */
[----:B------:R-:W-:Y:S01]  /*87c0*/  LEA.HI R3, R3, R0, RZ, 0x6 ;  /* 0x0000000003037211 */ /* 0x000fe200078f30ff */
[----:B------:R-:W-:-:S03]  /*87d0*/  IMAD.MOV.U32 R0, RZ, RZ, 0x1 ;  /* 0x00000001ff007424 */ /* 0x000fc600078e00ff */
[----:B------:R-:W-:-:S05]  /*87e0*/  SHF.R.S32.HI R3, RZ, 0x6, R3 ;  /* 0x00000006ff037819 */ /* 0x000fca0000011403 */
[----:B------:R-:W-:-:S07]  /*87f0*/  VIADD R8, R3, 0x1 ;  /* 0x0000000103087836 */ /* 0x000fce0000000000 */
.L_x_164:
[----:B------:R-:W-:-:S03]  /*8800*/  UMOV UR7, 0xffffffff ;  /* 0xffffffff00077882 */ /* 0x000fc60000000000 */
[----:B------:R-:W-:Y:S05]  /*8810*/  BRA.DIV UR7, `(.L_x_154) ;  /* 0x0000001607847947 */ /* 0x000fea000b800000 */
[----:B------:R-:W-:-:S13]  /*8820*/  ELECT P6, URZ, PT ;  /* 0x00000000003f782f */ /* 0x000fda00038c0000 */
.L_x_192:
[----:B------:R-:W1:Y:S01]  /*8830*/  LDC R4, c[0x0][0x28c] ;  /* 0x0000a300ff047b82 */ /* 0x000e620000000800 */
[----:B------:R-:W-:Y:S01]  /*8840*/  BSSY B1, `(.L_x_155) ;  /* 0x0000038000017945 */ /* 0x000fe20003800000 */
[----:B-1----:R-:W-:-:S13]  /*8850*/  ISETP.LT.OR P6, PT, R4, 0x1, !P6 ;  /* 0x000000010400780c */ /* 0x002fda00077c1670 */
[----:B------:R-:W-:Y:S05]  /*8860*/  @P6 BRA `(.L_x_156) ;  /* 0x0000000000d46947 */ /* 0x000fea0003800000 */
[----:B------:R-:W-:Y:S01]  /*8870*/  LEA R15, R7, UR4, 0x6 ;  /* 0x00000004070f7c11 */ /* 0x000fe2000f8e30ff */
[----:B------:R-:W-:Y:S01]  /*8880*/  IMAD.SHL.U32 R20, R20, 0x100, RZ ;  /* 0x0000010014147824 */ /* 0x000fe200078e00ff */
[----:B------:R-:W-:Y:S01]  /*8890*/  MOV R21, RZ ;  /* 0x000000ff00157202 */ /* 0x000fe20000000f00 */
[----:B------:R-:W-:Y:S02]  /*88a0*/  IMAD.MOV.U32 R4, RZ, RZ, R8 ;  /* 0x000000ffff047224 */ /* 0x000fe400078e0008 */
[----:B------:R-:W-:Y:S02]  /*88b0*/  IMAD.MOV.U32 R5, RZ, RZ, R0 ;  /* 0x000000ffff057224 */ /* 0x000fe400078e0000 */
[----:B------:R-:W-:-:S07]  /*88c0*/  IMAD.MOV.U32 R7, RZ, RZ, R12 ;  /* 0x000000ffff077224 */ /* 0x000fce00078e000c */
.L_x_159:
[----:B------:R-:W1:Y:S01]  /*88d0*/  S2R R14, SR_CgaCtaId ;  /* 0x00000000000e7919 */ /* 0x000e620000008800 */
[----:B------:R-:W-:Y:S02]  /*88e0*/  MOV R11, 0x400 ;  /* 0x00000400000b7802 */ /* 0x000fe40000000f00 */
[----:B------:R-:W-:-:S13]  /*88f0*/  LOP3.LUT P1, RZ, R18, 0x7f, RZ, 0xc0, !PT ;  /* 0x0000007f12ff7812 */ /* 0x000fda000782c0ff */
[----:B------:R-:W2:Y:S01]  /*8900*/  @!P1 LDC R13, c[0x0][0x500] ;  /* 0x00014000ff0d9b82 */ /* 0x000ea20000000800 */
[----:B-1----:R-:W-:Y:S02]  /*8910*/  LEA R22, R14, R11, 0x18 ;  /* 0x0000000b0e167211 */ /* 0x002fe400078ec0ff */
[----:B------:R-:W-:-:S03]  /*8920*/  SHF.L.U32 R11, R5, 0x1f, RZ ;  /* 0x0000001f050b7819 */ /* 0x000fc600000006ff */
[----:B------:R-:W-:-:S04]  /*8930*/  IMAD R14, R7, 0x8, R22 ;  /* 0x00000008070e7824 */ /* 0x000fc800078e0216 */
[----:B------:R-:W1:Y:S02]  /*8940*/  SYNCS.PHASECHK.TRANS64.TRYWAIT P0, [R14+URZ+0x50], R11 ;  /* 0x0000500b0e0075a7 */ /* 0x000e64000800017f */
[----:B-12---:R-:W-:Y:S05]  /*8950*/  @!P0 BRA `(.L_x_157) ;  /* 0x0000001400548947 */ /* 0x006fea0003800000 */
.L_x_193:
[----:B-1----:R-:W-:Y:S01]  /*8960*/  PRMT R11, R9, 0x9910, RZ ;  /* 0x00009910090b7816 */ /* 0x002fe200000000ff */
[----:B------:R1:W-:Y:S03]  /*8970*/  @!P1 SYNCS.ARRIVE.TRANS64 RZ, [R14+URZ], R13 ;  /* 0x0000000d0eff99a7 */ /* 0x0003e6000800003f */
[----:B------:R-:W-:-:S13]  /*8980*/  ISETP.NE.AND P0, PT, R11, 0x2, PT ;  /* 0x000000020b00780c */ /* 0x000fda0003f05270 */
[----:B-1----:R-:W-:Y:S05]  /*8990*/  @P0 BRA `(.L_x_158) ;  /* 0x0000000000040947 */ /* 0x002fea0003800000 */
[----:B------:R-:W-:Y:S01]  /*89a0*/  BPT.TRAP 0x1 ;  /* 0x000000040000795c */ /* 0x000fe20000300000 */
.L_x_158:
[C---:B------:R-:W-:Y:S01]  /*89b0*/  IMAD R11, R7.reuse, 0x4000, R22 ;  /* 0x00004000070b7824 */ /* 0x040fe200078e0216 */
[----:B------:R-:W-:Y:S01]  /*89c0*/  R2UR UR8, R7 ;  /* 0x00000000070872ca */ /* 0x000fe200000e0000 */
[----:B------:R-:W-:Y:S01]  /*89d0*/  VIADD R4, R4, 0xffffffff ;  /* 0xffffffff04047836 */ /* 0x000fe20000000000 */
[----:B------:R-:W-:Y:S01]  /*89e0*/  R2UR UR13, R22 ;  /* 0x00000000160d72ca */ /* 0x000fe200000e0000 */
[----:B------:R-:W-:Y:S01]  /*89f0*/  UIADD3 UR14, UP0, UR22, 0xf0, URZ ;  /* 0x000000f0160e7890 */ /* 0x000fe2000ff1e03f */
[----:B------:R-:W-:Y:S01]  /*8a00*/  R2UR UR7, R11 ;  /* 0x000000000b0772ca */ /* 0x000fe200000e0000 */
[----:B------:R-:W-:Y:S01]  /*8a10*/  UIADD3 UR24, UP1, UR22, 0x1f0, URZ ;  /* 0x000001f016187890 */ /* 0x000fe2000ff3e03f */
[----:B------:R-:W-:Y:S01]  /*8a20*/  R2UR UR9, R14 ;  /* 0x000000000e0972ca */ /* 0x000fe200000e0000 */
[----:B------:R-:W-:Y:S01]  /*8a30*/  UIADD3.X UR15, URZ, UR23, URZ, UP0, !UPT ;  /* 0x000000173f0f7290 */ /* 0x000fe200087fe43f */
[----:B------:R-:W-:Y:S01]  /*8a40*/  R2UR UR11, R20 ;  /* 0x00000000140b72ca */ /* 0x000fe200000e0000 */
[----:B------:R-:W-:Y:S01]  /*8a50*/  UIADD3.X UR25, URZ, UR23, URZ, UP1, !UPT ;  /* 0x000000173f197290 */ /* 0x000fe20008ffe43f */
[----:B------:R-:W-:Y:S01]  /*8a60*/  R2UR UR10, R21 ;  /* 0x00000000150a72ca */ /* 0x000fe200000e0000 */
[----:B------:R-:W-:Y:S01]  /*8a70*/  UMOV UR16, 0x0 ;  /* 0x0000000000107882 */ /* 0x000fe20000000000 */
[----:B------:R-:W-:Y:S01]  /*8a80*/  R2UR UR12, R6 ;  /* 0x00000000060c72ca */ /* 0x000fe200000e0000 */
[----:B------:R-:W-:Y:S01]  /*8a90*/  ULEA UR8, UR8, UR5, 0xc ;  /* 0x0000000508087291 */ /* 0x000fe2000f8e603f */
[----:B------:R-:W-:Y:S01]  /*8aa0*/  R2UR UR20, R15 ;  /* 0x000000000f1472ca */ /* 0x000fe200000e0000 */
[----:B------:R-:W-:Y:S01]  /*8ab0*/  UMOV UR17, 0x10000000 ;  /* 0x1000000000117882 */ /* 0x000fe20000000000 */
[----:B------:R-:W-:Y:S01]  /*8ac0*/  ISETP.GT.AND P1, PT, R4, 0x1, PT ;  /* 0x000000010400780c */ /* 0x000fe20003f24270 */
[----:B------:R-:W-:Y:S01]  /*8ad0*/  UIADD3 UR7, UR7, 0x6200, URZ ;  /* 0x0000620007077890 */ /* 0x000fe2000fffe03f */
[----:B------:R-:W-:Y:S01]  /*8ae0*/  IADD3 R7, R7, 0x1, RZ ;  /* 0x0000000107077810 */ /* 0x000fe20007ffe0ff */
[----:B------:R-:W-:Y:S01]  /*8af0*/  UIADD3 UR13, UR13, 0x2e200, UR8 ;  /* 0x0002e2000d0d7890 */ /* 0x000fe2000fffe008 */
[----:B------:R-:W-:Y:S01]  /*8b00*/  VIADD R21, R21, 0x40 ;  /* 0x0000004015157836 */ /* 0x000fe20000000000 */
[----:B------:R-:W-:Y:S01]  /*8b10*/  UMOV UR21, 0x30000 ;  /* 0x0003000000157882 */ /* 0x000fe20000000000 */
[----:B------:R-:W-:-:S02]  /*8b20*/  ISETP.NE.AND P0, PT, R7, 0xa, PT ;  /* 0x0000000a0700780c */ /* 0x000fc40003f05270 */
[----:B------:R-:W-:Y:S02]  /*8b30*/  UMOV UR8, UR7 ;  /* 0x0000000700087c82 */ /* 0x000fe40008000000 */
[----:B------:R1:W-:Y:S01]  /*8b40*/  UTMALDG.3D [UR8], [UR14], desc[UR16] ;  /* 0x000010080e0075b4 */ /* 0x0003e20008011000 */
[----:B------:R-:W-:Y:S02]  /*8b50*/  SEL R14, RZ, 0x1, P0 ;  /* 0x00000001ff0e7807 */ /* 0x000fe40000000000 */
[----:B------:R-:W-:Y:S02]  /*8b60*/  SEL R7, R7, RZ, P0 ;  /* 0x000000ff07077207 */ /* 0x000fe40000000000 */
[----:B------:R-:W-:Y:S01]  /*8b70*/  LOP3.LUT R5, R5, R14, RZ, 0x3c, !PT ;  /* 0x0000000e05057212 */ /* 0x000fe200078e3cff */
[----:B-1----:R-:W-:Y:S01]  /*8b80*/  UMOV UR8, UR13 ;  /* 0x0000000d00087c82 */ /* 0x002fe20008000000 */
[----:B------:R-:W-:Y:S02]  /*8b90*/  UMOV UR11, UR20 ;  /* 0x00000014000b7c82 */ /* 0x000fe40008000000 */
[----:B------:R1:W-:Y:S02]  /*8ba0*/  UTMALDG.3D.MULTICAST [UR8], [UR24], UR21, desc[UR16] ;  /* 0x00001008180073b4 */ /* 0x0003e40008011815 */
[----:B-1----:R-:W-:Y:S05]  /*8bb0*/  @P1 BRA `(.L_x_159) ;  /* 0xfffffffc00441947 */ /* 0x002fea000383ffff */
.L_x_156:
[----:B------:R-:W-:Y:S05]  /*8bc0*/  BSYNC B1 ;  /* 0x0000000000017941 */ /* 0x000fea0003800000 */
.L_x_155:
[----:B------:R-:W-:Y:S01]  /*8bd0*/  LOP3.LUT P1, RZ, R10, 0xff, RZ, 0xc0, !PT ;  /* 0x000000ff0aff7812 */ /* 0x000fe2000782c0ff */
[C---:B------:R-:W-:Y:S01]  /*8be0*/  IMAD.IADD R12, R3.reuse, 0x1, R12 ;  /* 0x00000001030c7824 */ /* 0x040fe200078e020c */
[----:B------:R-:W-:Y:S01]  /*8bf0*/  ULDC.64 UR8, c[0x0][0x8f8] ;  /* 0x00023e0000087ab9 */ /* 0x000fe20000000a00 */
[C---:B------:R-:W-:Y:S01]  /*8c00*/  ISETP.GE.U32.AND P2, PT, R3.reuse, 0xa, PT ;  /* 0x0000000a0300780c */ /* 0x040fe20003f46070 */
[----:B------:R-:W-:Y:S01]  /*8c10*/  BSSY B1, `(.L_x_160) ;  /* 0x000006b000017945 */ /* 0x000fe20003800000 */
[----:B------:R-:W-:Y:S01]  /*8c20*/  IMAD.MOV.U32 R20, RZ, RZ, -0x1 ;  /* 0xffffffffff147424 */ /* 0x000fe200078e00ff */
[----:B------:R-:W-:Y:S02]  /*8c30*/  ISETP.GT.U32.AND P0, PT, R12, 0x9, PT ;  /* 0x000000090c00780c */ /* 0x000fe40003f04070 */
[----:B------:R-:W-:Y:S02]  /*8c40*/  PRMT R10, RZ, 0x7610, R10 ;  /* 0x00007610ff0a7816 */ /* 0x000fe4000000000a */
[----:B------:R-:W-:-:S03]  /*8c50*/  ISETP.LT.U32.AND P0, PT, R3, 0xa, P0 ;  /* 0x0000000a0300780c */ /* 0x000fc60000701070 */
[----:B------:R-:W1:Y:S01]  /*8c60*/  @P1 S2R R5, SR_CgaCtaId ;  /* 0x0000000000051919 */ /* 0x000e620000008800 */
[----:B------:R-:W-:-:S04]  /*8c70*/  @P1 MOV R4, 0x400 ;  /* 0x0000040000041802 */ /* 0x000fc80000000f00 */
[----:B-1----:R-:W-:Y:S01]  /*8c80*/  @P1 LEA R6, R5, R4, 0x18 ;  /* 0x0000000405061211 */ /* 0x002fe200078ec0ff */
[----:B------:R-:W-:-:S03]  /*8c90*/  IMAD.WIDE.U32 R4, R12, -0x33333333, RZ ;  /* 0xcccccccd0c047825 */ /* 0x000fc600078e00ff */
[----:B------:R1:W-:Y:S01]  /*8ca0*/  @P1 SYNCS.ARRIVE.TRANS64.A1T0 RZ, [R6+URZ+0xe8], RZ ;  /* 0x0000e8ff06ff19a7 */ /* 0x0003e2000810003f */
[----:B------:R-:W-:Y:S02]  /*8cb0*/  IADD3 R16, P1, R16, UR38, RZ ;  /* 0x0000002610107c10 */ /* 0x000fe4000ff3e0ff */
[----:B------:R-:W-:Y:S02]  /*8cc0*/  SHF.R.U32.HI R7, RZ, 0x3, R5 ;  /* 0x00000003ff077819 */ /* 0x000fe40000011605 */
[----:B------:R-:W-:Y:S02]  /*8cd0*/  SEL R5, RZ, 0x1, !P0 ;  /* 0x00000001ff057807 */ /* 0x000fe40004000000 */
[----:B------:R-:W-:Y:S01]  /*8ce0*/  IADD3.X R17, R17, UR37, RZ, P1, !PT ;  /* 0x0000002511117c10 */ /* 0x000fe20008ffe4ff */
[----:B------:R-:W-:Y:S01]  /*8cf0*/  IMAD R12, R7, -0xa, R12 ;  /* 0xfffffff6070c7824 */ /* 0x000fe200078e020c */
[----:B------:R-:W-:Y:S02]  /*8d00*/  ISETP.GE.U32.AND P0, PT, R16, UR8, PT ;  /* 0x0000000810007c0c */ /* 0x000fe4000bf06070 */
[----:B------:R-:W-:-:S02]  /*8d10*/  LOP3.LUT R0, R0, R5, RZ, 0x3c, !PT ;  /* 0x0000000500007212 */ /* 0x000fc400078e3cff */
[----:B------:R-:W-:Y:S02]  /*8d20*/  ISETP.GE.U32.AND.EX P0, PT, R17, UR9, PT, P0 ;  /* 0x0000000911007c0c */ /* 0x000fe4000bf06100 */
[----:B------:R-:W-:Y:S01]  /*8d30*/  @P2 LOP3.LUT R0, R0, 0x1, R7, 0x78, !PT ;  /* 0x0000000100002812 */ /* 0x000fe200078e7807 */
[----:B------:R-:W-:Y:S01]  /*8d40*/  IMAD.MOV.U32 R7, RZ, RZ, -0x1 ;  /* 0xffffffffff077424 */ /* 0x000fe200078e00ff */
[----:B-1----:R-:W-:Y:S02]  /*8d50*/  MOV R6, 0xffffffff ;  /* 0xffffffff00067802 */ /* 0x002fe40000000f00 */
[----:B------:R-:W-:-:S07]  /*8d60*/  PRMT R4, RZ, 0x7610, R4 ;  /* 0x00007610ff047816 */ /* 0x000fce0000000004 */
[----:B------:R-:W-:Y:S05]  /*8d70*/  @P0 BRA `(.L_x_161) ;  /* 0x0000000400500947 */ /* 0x000fea0003800000 */
[----:B------:R-:W1:Y:S01]  /*8d80*/  S2R R14, SR_CTAID.X ;  /* 0x00000000000e7919 */ /* 0x000e620000002500 */
[----:B------:R-:W-:Y:S01]  /*8d90*/  ULDC.64 UR8, c[0x0][0x8d0] ;  /* 0x0002340000087ab9 */ /* 0x000fe20000000a00 */
[----:B------:R-:W2:Y:S01]  /*8da0*/  LDC R15, c[0x0][0x144] ;  /* 0x00005100ff0f7b82 */ /* 0x000ea20000000800 */
[----:B------:R-:W-:Y:S01]  /*8db0*/  ISETP.NE.U32.AND P0, PT, RZ, UR8, PT ;  /* 0x00000008ff007c0c */ /* 0x000fe2000bf05070 */
[----:B------:R-:W3:Y:S01]  /*8dc0*/  S2R R11, SR_CTAID.Y ;  /* 0x00000000000b7919 */ /* 0x000ee20000002600 */
[----:B------:R-:W-:Y:S01]  /*8dd0*/  ULDC UR7, c[0x0][0x150] ;  /* 0x0000540000077ab9 */ /* 0x000fe20000000800 */
[----:B------:R-:W-:Y:S01]  /*8de0*/  ULDC UR10, c[0x0][0x8d8] ;  /* 0x00023600000a7ab9 */ /* 0x000fe20000000800 */
[----:B------:R-:W-:Y:S01]  /*8df0*/  ISETP.NE.AND.EX P0, PT, RZ, UR9, PT, P0 ;  /* 0x00000009ff007c0c */ /* 0x000fe2000bf05300 */
[----:B------:R-:W-:Y:S01]  /*8e00*/  IMAD.MOV.U32 R4, RZ, RZ, R16 ;  /* 0x000000ffff047224 */ /* 0x000fe200078e0010 */
[----:B-1----:R-:W-:-:S05]  /*8e10*/  I2FP.F32.U32 R5, R14 ;  /* 0x0000000e00057245 */ /* 0x002fca0000201000 */
[----:B------:R-:W-:Y:S01]  /*8e20*/  FMUL R20, R5, UR7 ;  /* 0x0000000705147c20 */ /* 0x000fe20008400000 */
[----:B------:R-:W-:-:S05]  /*8e30*/  IMAD.MOV.U32 R5, RZ, RZ, R17 ;  /* 0x000000ffff057224 */ /* 0x000fca00078e0011 */
[----:B---3--:R-:W-:Y:S05]  /*8e40*/  @!P0 BRA `(.L_x_162) ;  /* 0x0000000000288947 */ /* 0x008fea0003800000 */
[----:B------:R-:W-:Y:S02]  /*8e50*/  ULDC UR7, c[0x0][0x8dc] ;  /* 0x0002370000077ab9 */ /* 0x000fe40000000800 */
[----:B------:R-:W-:-:S05]  /*8e60*/  IADD3 R5, P0, R16, UR7, RZ ;  /* 0x0000000710057c10 */ /* 0x000fca000ff1e0ff */
[----:B------:R-:W-:-:S04]  /*8e70*/  IMAD.X R13, RZ, RZ, R17, P0 ;  /* 0x000000ffff0d7224 */ /* 0x000fc800000e0611 */
[----:B------:R-:W-:-:S04]  /*8e80*/  IMAD.WIDE.U32 R6, R13, UR8, RZ ;  /* 0x000000080d067c25 */ /* 0x000fc8000f8e00ff */
[----:B------:R-:W-:-:S04]  /*8e90*/  IMAD.WIDE.U32 R6, P0, R5, UR9, R6 ;  /* 0x0000000905067c25 */ /* 0x000fc8000f800006 */
[----:B------:R-:W-:-:S04]  /*8ea0*/  IMAD.WIDE.U32 R4, R5, UR8, RZ ;  /* 0x0000000805047c25 */ /* 0x000fc8000f8e00ff */
[----:B------:R-:W-:Y:S01]  /*8eb0*/  IMAD.MOV.U32 R4, RZ, RZ, R7 ;  /* 0x000000ffff047224 */ /* 0x000fe200078e0007 */
[----:B------:R-:W-:Y:S01]  /*8ec0*/  IADD3 RZ, P1, R5, R6, RZ ;  /* 0x0000000605ff7210 */ /* 0x000fe20007f3e0ff */
[----:B------:R-:W-:-:S04]  /*8ed0*/  IMAD.X R5, RZ, RZ, RZ, P0 ;  /* 0x000000ffff057224 */ /* 0x000fc800000e06ff */
[----:B------:R-:W-:-:S08]  /*8ee0*/  IMAD.WIDE.U32.X R4, R13, UR9, R4, P1 ;  /* 0x000000090d047c25 */ /* 0x000fd000088e0404 */
.L_x_162:
[--C-:B------:R-:W-:Y:S01]  /*8ef0*/  SHF.R.U64 R13, R4, UR10, R5.reuse ;  /* 0x0000000a040d7c19 */ /* 0x100fe20008001205 */
[----:B------:R-:W1:Y:S01]  /*8f00*/  F2I.U32.TRUNC.NTZ R20, R20 ;  /* 0x0000001400147305 */ /* 0x000e62000020f000 */
[----:B------:R-:W-:Y:S01]  /*8f10*/  SHF.R.U32.HI R4, RZ, UR10, R5 ;  /* 0x0000000aff047c19 */ /* 0x000fe20008011605 */
[----:B------:R-:W-:Y:S01]  /*8f20*/  ULDC.64 UR8, c[0x0][0x8c8] ;  /* 0x0002320000087ab9 */ /* 0x000fe20000000a00 */
[----:B------:R-:W-:Y:S01]  /*8f30*/  IADD3 R7, P0, RZ, -R13, RZ ;  /* 0x8000000dff077210 */ /* 0x000fe20007f1e0ff */
[----:B------:R-:W-:Y:S01]  /*8f40*/  ULDC.64 UR10, c[0x0][0x8e8] ;  /* 0x00023a00000a7ab9 */ /* 0x000fe20000000a00 */
[----:B------:R-:W3:Y:S01]  /*8f50*/  LDC R22, c[0x0][0x148] ;  /* 0x00005200ff167b82 */ /* 0x000ee20000000800 */
[----:B------:R-:W-:Y:S01]  /*8f60*/  ULDC UR7, c[0x0][0x8c0] ;  /* 0x0002300000077ab9 */ /* 0x000fe20000000800 */
[----:B------:R-:W-:Y:S02]  /*8f70*/  IADD3.X R4, RZ, ~R4, RZ, P0, !PT ;  /* 0x80000004ff047210 */ /* 0x000fe400007fe4ff */
[----:B------:R-:W-:-:S03]  /*8f80*/  ISETP.NE.U32.AND P0, PT, RZ, UR10, PT ;  /* 0x0000000aff007c0c */ /* 0x000fc6000bf05070 */
[----:B------:R-:W-:Y:S01]  /*8f90*/  IMAD R6, R4, UR8, RZ ;  /* 0x0000000804067c24 */ /* 0x000fe2000f8e02ff */
[----:B------:R-:W-:Y:S01]  /*8fa0*/  ISETP.NE.AND.EX P0, PT, RZ, UR11, PT, P0 ;  /* 0x0000000bff007c0c */ /* 0x000fe2000bf05300 */
[----:B------:R-:W-:Y:S01]  /*8fb0*/  IMAD.WIDE.U32 R4, R7, UR8, R16 ;  /* 0x0000000807047c25 */ /* 0x000fe2000f8e0010 */
[----:B------:R-:W-:-:S03]  /*8fc0*/  ULDC UR8, c[0x0][0x154] ;  /* 0x0000550000087ab9 */ /* 0x000fc60000000800 */
[----:B------:R-:W-:Y:S02]  /*8fd0*/  IMAD R7, R7, UR9, R6 ;  /* 0x0000000907077c24 */ /* 0x000fe4000f8e0206 */
[----:B-1----:R-:W-:Y:S02]  /*8fe0*/  IMAD.MOV R6, RZ, RZ, -R20 ;  /* 0x000000ffff067224 */ /* 0x002fe400078e0a14 */
[----:B------:R-:W-:Y:S02]  /*8ff0*/  IMAD.IADD R5, R5, 0x1, R7 ;  /* 0x0000000105057824 */ /* 0x000fe400078e0207 */
[----:B--2---:R-:W-:Y:S01]  /*9000*/  IMAD R14, R15, R6, R14 ;  /* 0x000000060f0e7224 */ /* 0x004fe200078e020e */
[----:B------:R-:W-:Y:S02]  /*9010*/  I2FP.F32.U32 R6, R11 ;  /* 0x0000000b00067245 */ /* 0x000fe40000201000 */
[--C-:B------:R-:W-:Y:S02]  /*9020*/  SHF.R.U64 R15, R4, UR7, R5.reuse ;  /* 0x00000007040f7c19 */ /* 0x100fe40008001205 */
[----:B------:R-:W-:Y:S01]  /*9030*/  SHF.R.U32.HI R4, RZ, UR7, R5 ;  /* 0x00000007ff047c19 */ /* 0x000fe20008011605 */
[----:B------:R-:W-:Y:S01]  /*9040*/  FMUL R6, R6, UR8 ;  /* 0x0000000806067c20 */ /* 0x000fe20008400000 */
[----:B------:R-:W-:-:S02]  /*9050*/  ULDC UR7, c[0x0][0x8b0] ;  /* 0x00022c0000077ab9 */ /* 0x000fc40000000800 */
[--C-:B------:R-:W-:Y:S01]  /*9060*/  SHF.R.U64 R21, R15, UR7, R4.reuse ;  /* 0x000000070f157c19 */ /* 0x100fe20008001204 */
[----:B------:R1:W2:Y:S01]  /*9070*/  F2I.U32.TRUNC.NTZ R24, R6 ;  /* 0x0000000600187305 */ /* 0x0002a2000020f000 */
[----:B------:R-:W-:Y:S01]  /*9080*/  SHF.R.U32.HI R4, RZ, UR7, R4 ;  /* 0x00000007ff047c19 */ /* 0x000fe20008011604 */
[----:B------:R-:W-:-:S03]  /*9090*/  ULDC UR7, c[0x0][0x900] ;  /* 0x0002400000077ab9 */ /* 0x000fc60000000800 */
[--C-:B------:R-:W-:Y:S02]  /*90a0*/  SHF.R.U64 R20, R21, UR7, R4.reuse ;  /* 0x0000000715147c19 */ /* 0x100fe40008001204 */
[----:B------:R-:W-:-:S03]  /*90b0*/  SHF.R.U32.HI R23, RZ, UR7, R4 ;  /* 0x00000007ff177c19 */ /* 0x000fc60008011604 */
[----:B------:R-:W-:Y:S02]  /*90c0*/  IMAD.MOV.U32 R4, RZ, RZ, R20 ;  /* 0x000000ffff047224 */ /* 0x000fe400078e0014 */
[----:B------:R-:W-:Y:S01]  /*90d0*/  IMAD.MOV.U32 R5, RZ, RZ, R23 ;  /* 0x000000ffff057224 */ /* 0x000fe200078e0017 */
[----:B-1----:R-:W-:Y:S06]  /*90e0*/  @!P0 BRA `(.L_x_163) ;  /* 0x0000000000288947 */ /* 0x002fec0003800000 */
[----:B------:R-:W-:Y:S02]  /*90f0*/  ULDC UR7, c[0x0][0x8f4] ;  /* 0x00023d0000077ab9 */ /* 0x000fe40000000800 */
[----:B------:R-:W-:-:S05]  /*9100*/  IADD3 R5, P0, R20, UR7, RZ ;  /* 0x0000000714057c10 */ /* 0x000fca000ff1e0ff */
[----:B------:R-:W-:-:S04]  /*9110*/  IMAD.X R23, RZ, RZ, R23, P0 ;  /* 0x000000ffff177224 */ /* 0x000fc800000e0617 */
[----:B------:R-:W-:-:S04]  /*9120*/  IMAD.WIDE.U32 R6, R23, UR10, RZ ;  /* 0x0000000a17067c25 */ /* 0x000fc8000f8e00ff */
[----:B------:R-:W-:-:S04]  /*9130*/  IMAD.WIDE.U32 R6, P0, R5, UR11, R6 ;  /* 0x0000000b05067c25 */ /* 0x000fc8000f800006 */
[----:B------:R-:W-:-:S04]  /*9140*/  IMAD.WIDE.U32 R4, R5, UR10, RZ ;  /* 0x0000000a05047c25 */ /* 0x000fc8000f8e00ff */
[----:B------:R-:W-:Y:S01]  /*9150*/  IMAD.MOV.U32 R4, RZ, RZ, R7 ;  /* 0x000000ffff047224 */ /* 0x000fe200078e0007 */
[----:B------:R-:W-:Y:S02]  /*9160*/  IADD3 RZ, P1, R5, R6, RZ ;  /* 0x0000000605ff7210 */ /* 0x000fe40007f3e0ff */
[----:B------:R-:W-:-:S03]  /*9170*/  IADD3.X R5, RZ, RZ, RZ, P0, !PT ;  /* 0x000000ffff057210 */ /* 0x000fc600007fe4ff */
[----:B------:R-:W-:-:S08]  /*9180*/  IMAD.WIDE.U32.X R4, R23, UR11, R4, P1 ;  /* 0x0000000b17047c25 */ /* 0x000fd000088e0404 */
.L_x_163:
[----:B------:R-:W-:Y:S01]  /*9190*/  ISETP.NE.AND P0, PT, R2, 0x1, PT ;  /* 0x000000010200780c */ /* 0x000fe20003f05270 */
[----:B------:R-:W-:Y:S01]  /*91a0*/  ULDC UR7, c[0x0][0x8f0] ;  /* 0x00023c0000077ab9 */ /* 0x000fe20000000800 */
[----:B------:R-:W-:Y:S01]  /*91b0*/  LOP3.LUT R21, R21, UR18, RZ, 0xc0, !PT ;  /* 0x0000001215157c12 */ /* 0x000fe2000f8ec0ff */
[----:B--2---:R-:W-:Y:S01]  /*91c0*/  IMAD.MOV R24, RZ, RZ, -R24 ;  /* 0x000000ffff187224 */ /* 0x004fe200078e0a18 */
[----:B------:R-:W-:Y:S01]  /*91d0*/  SHF.R.U64 R4, R4, UR7, R5 ;  /* 0x0000000704047c19 */ /* 0x000fe20008001205 */
[----:B------:R-:W-:Y:S01]  /*91e0*/  ULDC UR7, c[0x0][0x8e0] ;  /* 0x0002380000077ab9 */ /* 0x000fe20000000800 */
[----:B------:R-:W-:Y:S01]  /*91f0*/  LOP3.LUT R15, R15, UR6, RZ, 0xc0, !PT ;  /* 0x000000060f0f7c12 */ /* 0x000fe2000f8ec0ff */
[----:B------:R-:W-:Y:S01]  /*9200*/  ULDC UR8, c[0x0][0x8b8] ;  /* 0x00022e0000087ab9 */ /* 0x000fe20000000800 */
[----:B------:R-:W-:Y:S02]  /*9210*/  IMAD.MOV.U32 R6, RZ, RZ, R13 ;  /* 0x000000ffff067224 */ /* 0x000fe400078e000d */
[----:B------:R-:W-:-:S02]  /*9220*/  IMAD.MOV R5, RZ, RZ, -R4 ;  /* 0x000000ffff057224 */ /* 0x000fc400078e0a04 */
[----:B------:R-:W-:Y:S02]  /*9230*/  IMAD R21, R4, UR19, R21 ;  /* 0x0000001304157c24 */ /* 0x000fe4000f8e0215 */
[----:B---3--:R-:W-:Y:S02]  /*9240*/  @P0 IMAD R14, R22, R24, R11 ;  /* 0x00000018160e0224 */ /* 0x008fe400078e020b */
[----:B------:R-:W-:Y:S01]  /*9250*/  IMAD R20, R5, UR7, R20 ;  /* 0x0000000705147c24 */ /* 0x000fe2000f8e0214 */
[----:B------:R-:W-:Y:S01]  /*9260*/  ULDC UR7, c[0x0][0x8a8] ;  /* 0x00022a0000077ab9 */ /* 0x000fe20000000800 */
[----:B------:R-:W-:Y:S02]  /*9270*/  IMAD R14, R21, UR8, R14 ;  /* 0x00000008150e7c24 */ /* 0x000fe4000f8e020e */
[----:B------:R-:W-:Y:S02]  /*9280*/  IMAD R5, R20, UR7, R15 ;  /* 0x0000000714057c24 */ /* 0x000fe4000f8e020f */
[----:B------:R-:W-:-:S03]  /*9290*/  IMAD.MOV.U32 R4, RZ, RZ, 0x1 ;  /* 0x00000001ff047424 */ /* 0x000fc600078e00ff */
[----:B------:R-:W-:Y:S02]  /*92a0*/  SEL R7, R5, R14, !P0 ;  /* 0x0000000e05077207 */ /* 0x000fe40004000000 */
[----:B------:R-:W-:-:S07]  /*92b0*/  SEL R20, R14, R5, !P0 ;  /* 0x000000050e147207 */ /* 0x000fce0004000000 */
.L_x_161:
[----:B------:R-:W-:Y:S05]  /*92c0*/  BSYNC B1 ;  /* 0x0000000000017941 */ /* 0x000fea0003800000 */
.L_x_160:
[----:B------:R-:W-:-:S13]  /*92d0*/  LOP3.LUT P0, RZ, R4, 0xff, RZ, 0xc0, !PT ;  /* 0x000000ff04ff7812 */ /* 0x000fda000780c0ff */
[----:B------:R-:W-:Y:S05]  /*92e0*/  @P0 BRA `(.L_x_164) ;  /* 0xfffffff400440947 */ /* 0x000fea000383ffff */
[----:B------:R-:W-:Y:S05]  /*92f0*/  BSYNC B0 ;  /* 0x0000000000007941 */ /* 0x000fea0003800000 */
.L_x_153:
[----:B------:R-:W-:-:S03]  /*9300*/  UMOV UR7, 0xffffffff ;  /* 0xffffffff00077882 */ /* 0x000fc60000000000 */
[----:B------:R-:W-:Y:S05]  /*9310*/  BRA.DIV UR7, `(.L_x_165) ;  /* 0x0000000a07f87947 */ /* 0x000fea000b800000 */
[----:B------:R-:W-:-:S13]  /*9320*/  ELECT P6, URZ, PT ;  /* 0x00000000003f782f */ /* 0x000fda00038c0000 */
.L_x_196:
[----:B------:R-:W-:Y:S04]  /*9330*/  BSSY B0, `(.L_x_166) ;  /* 0x0000061000007945 */ /* 0x000fe80003800000 */
[----:B------:R-:W-:Y:S05]  /*9340*/  @!P6 BRA `(.L_x_167) ;  /* 0x00000004007ce947 */ /* 0x000fea0003800000 */
[----:B------:R-:W-:-:S04]  /*9350*/  LOP3.LUT R19, R19, 0x2, RZ, 0xfc, !PT ;  /* 0x0000000213137812 */ /* 0x000fc800078efcff */
[----:B------:R-:W-:-:S13]  /*9360*/  ISETP.NE.AND P0, PT, R19, 0x3, PT ;  /* 0x000000031300780c */ /* 0x000fda0003f05270 */
[----:B------:R-:W-:Y:S05]  /*9370*/  @!P0 BRA `(.L_x_168) ;  /* 0x0000000000048947 */ /* 0x000fea0003800000 */
[----:B------:R-:W-:Y:S01]  /*9380*/  BPT.TRAP 0x1 ;  /* 0x000000040000795c */ /* 0x000fe20000300000 */
.L_x_168:
[----:B------:R-:W1:Y:S01]  /*9390*/  S2R R3, SR_CgaCtaId ;  /* 0x0000000000037919 */ /* 0x000e620000008800 */
[----:B------:R-:W-:-:S04]  /*93a0*/  MOV R2, 0x400 ;  /* 0x0000040000027802 */ /* 0x000fc80000000f00 */
[----:B-1----:R-:W-:Y:S02]  /*93b0*/  LEA R3, R3, R2, 0x18 ;  /* 0x0000000203037211 */ /* 0x002fe400078ec0ff */
[----:B------:R-:W-:Y:S02]  /*93c0*/  SHF.L.U32 R2, R0, 0x1f, RZ ;  /* 0x0000001f00027819 */ /* 0x000fe400000006ff */
[----:B------:R-:W-:-:S05]  /*93d0*/  IADD3 R3, R3, 0x50, RZ ;  /* 0x0000005003037810 */ /* 0x000fca0007ffe0ff */
[C---:B------:R-:W-:Y:S02]  /*93e0*/  IMAD R7, R12.reuse, 0x8, R3 ;  /* 0x000000080c077824 */ /* 0x040fe400078e0203 */
[----:B------:R-:W-:Y:S02]  /*93f0*/  VIADD R12, R12, 0x1 ;  /* 0x000000010c0c7836 */ /* 0x000fe40000000000 */
[----:B------:R-:W1:Y:S03]  /*9400*/  SYNCS.PHASECHK.TRANS64.TRYWAIT P0, [R7+URZ], R2 ;  /* 0x00000002070075a7 */ /* 0x000e66000800017f */
[----:B------:R-:W-:-:S04]  /*9410*/  ISETP.NE.AND P1, PT, R12, 0xa, PT ;  /* 0x0000000a0c00780c */ /* 0x000fc80003f25270 */
[----:B------:R-:W-:Y:S02]  /*9420*/  SEL R5, RZ, 0x1, P1 ;  /* 0x00000001ff057807 */ /* 0x000fe40000800000 */
[----:B------:R-:W-:Y:S02]  /*9430*/  SEL R12, R12, RZ, P1 ;  /* 0x000000ff0c0c7207 */ /* 0x000fe40000800000 */
[----:B------:R-:W-:-:S03]  /*9440*/  LOP3.LUT R5, R0, R5, RZ, 0x3c, !PT ;  /* 0x0000000500057212 */ /* 0x000fc600078e3cff */
[----:B------:R-:W-:Y:S01]  /*9450*/  IMAD R9, R12, 0x8, R3 ;  /* 0x000000080c097824 */ /* 0x000fe200078e0203 */
[----:B------:R-:W-:Y:S01]  /*9460*/  SHF.L.U32 R4, R5, 0x1f, RZ ;  /* 0x0000001f05047819 */ /* 0x000fe200000006ff */
[----:B-1----:R-:W-:Y:S06]  /*9470*/  @!P0 BRA `(.L_x_169) ;  /* 0x0000000800c08947 */ /* 0x002fec0003800000 */
.L_x_197:
[----:B------:R-:W2:Y:S01]  /*9480*/  SYNCS.PHASECHK.TRANS64.TRYWAIT P0, [R9+URZ], R4 ;  /* 0x00000004090075a7 */ /* 0x000ea2000800017f */
[----:B------:R-:W-:-:S05]  /*9490*/  VIADD R0, R12, 0x1 ;  /* 0x000000010c007836 */ /* 0x000fca0000000000 */
[----:B------:R-:W-:-:S04]  /*94a0*/  ISETP.NE.AND P1, PT, R0, 0xa, PT ;  /* 0x0000000a0000780c */ /* 0x000fc80003f25270 */
[----:B-1----:R-:W-:Y:S02]  /*94b0*/  SEL R2, RZ, 0x1, P1 ;  /* 0x00000001ff027807 */ /* 0x002fe40000800000 */
[----:B------:R-:W-:Y:S02]  /*94c0*/  SEL R0, R0, RZ, P1 ;  /* 0x000000ff00007207 */ /* 0x000fe40000800000 */
[----:B------:R-:W-:-:S03]  /*94d0*/  LOP3.LUT R7, R5, R2, RZ, 0x3c, !PT ;  /* 0x0000000205077212 */ /* 0x000fc600078e3cff */
[----:B------:R-:W-:Y:S01]  /*94e0*/  IMAD R6, R0, 0x8, R3 ;  /* 0x0000000800067824 */ /* 0x000fe200078e0203 */
[----:B------:R-:W-:Y:S01]  /*94f0*/  SHF.L.U32 R5, R7, 0x1f, RZ ;  /* 0x0000001f07057819 */ /* 0x000fe200000006ff */
[----:B--2---:R-:W-:Y:S06]  /*9500*/  @!P0 BRA `(.L_x_170) ;  /* 0x0000000800b08947 */ /* 0x004fec0003800000 */
.L_x_198:
[----:B------:R-:W2:Y:S01]  /*9510*/  SYNCS.PHASECHK.TRANS64.TRYWAIT P0, [R6+URZ], R5 ;  /* 0x00000005060075a7 */ /* 0x000ea2000800017f */
[----:B------:R-:W-:-:S04]  /*9520*/  IADD3 R0, R0, 0x1, RZ ;  /* 0x0000000100007810 */ /* 0x000fc80007ffe0ff */
[----:B------:R-:W-:-:S04]  /*9530*/  ISETP.NE.AND P1, PT, R0, 0xa, PT ;  /* 0x0000000a0000780c */ /* 0x000fc80003f25270 */
[----:B------:R-:W-:Y:S02]  /*9540*/  SEL R2, RZ, 0x1, P1 ;  /* 0x00000001ff027807 */ /* 0x000fe40000800000 */
[----:B------:R-:W-:Y:S02]  /*9550*/  SEL R0, R0, RZ, P1 ;  /* 0x000000ff00007207 */ /* 0x000fe40000800000 */
[----:B------:R-:W-:-:S03]  /*9560*/  LOP3.LUT R7, R7, R2, RZ, 0x3c, !PT ;  /* 0x0000000207077212 */ /* 0x000fc600078e3cff */
[----:B-1----:R-:W-:Y:S01]  /*9570*/  IMAD R9, R0, 0x8, R3 ;  /* 0x0000000800097824 */ /* 0x002fe200078e0203 */
[----:B------:R-:W-:Y:S01]  /*9580*/  SHF.L.U32 R4, R7, 0x1f, RZ ;  /* 0x0000001f07047819 */ /* 0x000fe200000006ff */
[----:B--2---:R-:W-:Y:S06]  /*9590*/  @!P0 BRA `(.L_x_171) ;  /* 0x0000000800a08947 */ /* 0x004fec0003800000 */
.L_x_199:
[----:B------:R-:W2:Y:S01]  /*95a0*/  SYNCS.PHASECHK.TRANS64.TRYWAIT P0, [R9+URZ], R4 ;  /* 0x00000004090075a7 */ /* 0x000ea2000800017f */
[----:B------:R-:W-:-:S05]  /*95b0*/  VIADD R0, R0, 0x1 ;  /* 0x0000000100007836 */ /* 0x000fca0000000000 */
[----:B------:R-:W-:-:S04]  /*95c0*/  ISETP.NE.AND P1, PT, R0, 0xa, PT ;  /* 0x0000000a0000780c */ /* 0x000fc80003f25270 */
[----:B------:R-:W-:Y:S02]  /*95d0*/  SEL R2, RZ, 0x1, P1 ;  /* 0x00000001ff027807 */ /* 0x000fe40000800000 */
[----:B------:R-:W-:Y:S02]  /*95e0*/  SEL R0, R0, RZ, P1 ;  /* 0x000000ff00007207 */ /* 0x000fe40000800000 */
[----:B------:R-:W-:-:S03]  /*95f0*/  LOP3.LUT R7, R7, R2, RZ, 0x3c, !PT ;  /* 0x0000000207077212 */ /* 0x000fc600078e3cff */
[----:B-1----:R-:W-:Y:S01]  /*9600*/  IMAD R6, R0, 0x8, R3 ;  /* 0x0000000800067824 */ /* 0x002fe200078e0203 */
[----:B------:R-:W-:Y:S01]  /*9610*/  SHF.L.U32 R5, R7, 0x1f, RZ ;  /* 0x0000001f07057819 */ /* 0x000fe200000006ff */
[----:B--2---:R-:W-:Y:S06]  /*9620*/  @!P0 BRA `(.L_x_172) ;  /* 0x0000000800908947 */ /* 0x004fec0003800000 */
.L_x_200:
        /* <DEDUP_REMOVED lines=9> */
.L_x_201:
        /* <DEDUP_REMOVED lines=9> */
.L_x_202:
        /* <DEDUP_REMOVED lines=9> */
.L_x_203:
        /* <DEDUP_REMOVED lines=9> */
.L_x_204:
[----:B------:R-:W2:Y:S01]  /*9870*/  SYNCS.PHASECHK.TRANS64.TRYWAIT P0, [R6+URZ], R5 ;  /* 0x00000005060075a7 */ /* 0x000ea2000800017f */
[----:B------:R-:W-:-:S04]  /*9880*/  IADD3 R0, R0, 0x1, RZ ;  /* 0x0000000100007810 */ /* 0x000fc80007ffe0ff */
[----:B------:R-:W-:-:S04]  /*9890*/  ISETP.NE.AND P1, PT, R0, 0xa, PT ;  /* 0x0000000a0000780c */ /* 0x000fc80003f25270 */
[----:B------:R-:W-:Y:S02]  /*98a0*/  SEL R2, RZ, 0x1, P1 ;  /* 0x00000001ff027807 */ /* 0x000fe40000800000 */
[----:B------:R-:W-:Y:S02]  /*98b0*/  SEL R0, R0, RZ, P1 ;  /* 0x000000ff00007207 */ /* 0x000fe40000800000 */
[----:B------:R-:W-:Y:S01]  /*98c0*/  LOP3.LUT R2, R7, R2, RZ, 0x3c, !PT ;  /* 0x0000000207027212 */ /* 0x000fe200078e3cff */
[----:B--2---:R-:W-:Y:S06]  /*98d0*/  @!P0 BRA `(.L_x_177) ;  /* 0x0000000800488947 */ /* 0x004fec0003800000 */
.L_x_205:
[----:B------:R-:W-:Y:S01]  /*98e0*/  IMAD R3, R0, 0x8, R3 ;  /* 0x0000000800037824 */ /* 0x000fe200078e0203 */
[----:B------:R-:W-:-:S07]  /*98f0*/  SHF.L.U32 R0, R2, 0x1f, RZ ;  /* 0x0000001f02007819 */ /* 0x000fce00000006ff */
.L_x_178:
[----:B---3--:R3:W4:Y:S02]  /*9900*/  SYNCS.PHASECHK.TRANS64.TRYWAIT P0, [R3+URZ], R0 ;  /* 0x00000000030075a7 */ /* 0x008724000800017f */
[----:B----4-:R-:W-:Y:S05]  /*9910*/  @!P0 NANOSLEEP.SYNCS 0x989680 ;  /* 0x009896800000895d */ /* 0x010fea0003900000 */
[----:B------:R-:W4:Y:S02]  /*9920*/  @!P0 SYNCS.PHASECHK.TRANS64 P0, [R3+URZ], R0 ;  /* 0x00000000030085a7 */ /* 0x000f24000800007f */
[----:B----4-:R-:W-:Y:S05]  /*9930*/  @!P0 BRA `(.L_x_178) ;  /* 0xfffffffc00f08947 */ /* 0x010fea000383ffff */
.L_x_167:
[----:B------:R-:W-:Y:S05]  /*9940*/  BSYNC B0 ;  /* 0x0000000000007941 */ /* 0x000fea0003800000 */
.L_x_166:
[----:B------:R-:W-:Y:S05]  /*9950*/  EXIT ;  /* 0x000000000000794d */ /* 0x000fea0003800000 */
.L_x_25:
[----:B----4-:R-:W-:-:S04]  /*9960*/  IMAD.U32 R3, RZ, RZ, UR5 ;  /* 0x00000005ff037e24 */ /* 0x010fc8000f8e00ff */
[----:B------:R4:W1:Y:S03]  /*9970*/  SYNCS.PHASECHK.TRANS64.TRYWAIT P0, [R3+URZ], R0 ;  /* 0x00000000030075a7 */ /* 0x000866000800017f */
[----:B-1----:R-:W-:Y:S05]  /*9980*/  @!P0 NANOSLEEP.SYNCS 0x989680 ;  /* 0x009896800000895d */ /* 0x002fea0003900000 */
[----:B------:R-:W1:Y:S02]  /*9990*/  @!P0 SYNCS.PHASECHK.TRANS64 P0, [R3+URZ], R0 ;  /* 0x00000000030085a7 */ /* 0x000e64000800007f */
[----:B-1----:R-:W-:Y:S05]  /*99a0*/  @!P0 BRA `(.L_x_25) ;  /* 0xfffffffc00ec8947 */ /* 0x002fea000383ffff */
[----:B------:R-:W-:Y:S05]  /*99b0*/  BRA `(.L_x_24) ;  /* 0xffffff84000c7947 */ /* 0x000fea000383ffff */
.L_x_31:
[----:B--2---:R-:W-:-:S04]  /*99c0*/  IMAD.U32 R5, RZ, RZ, UR8 ;  /* 0x00000008ff057e24 */ /* 0x004fc8000f8e00ff */
[----:B------:R2:W3:Y:S03]  /*99d0*/  SYNCS.PHASECHK.TRANS64.TRYWAIT P0, [R5+URZ], R4 ;  /* 0x00000004050075a7 */ /* 0x0004e6000800017f */
[----:B---3--:R-:W-:Y:S05]  /*99e0*/  @!P0 NANOSLEEP.SYNCS 0x989680 ;  /* 0x009896800000895d */ /* 0x008fea0003900000 */
[----:B------:R-:W3:Y:S02]  /*99f0*/  @!P0 SYNCS.PHASECHK.TRANS64 P0, [R5+URZ], R4 ;  /* 0x00000004050085a7 */ /* 0x000ee4000800007f */
[----:B---3--:R-:W-:Y:S05]  /*9a00*/  @!P0 BRA `(.L_x_31) ;  /* 0xfffffffc00ec8947 */ /* 0x008fea000383ffff */
[----:B------:R-:W-:Y:S05]  /*9a10*/  BRA `(.L_x_30) ;  /* 0xffffff8c00847947 */ /* 0x000fea000383ffff */
.L_x_58:
[----:B-1----:R1:W2:Y:S02]  /*9a20*/  SYNCS.PHASECHK.TRANS64.TRYWAIT P0, [R26+URZ+0xa0], R7 ;  /* 0x0000a0071a0075a7 */ /* 0x0022a4000800017f */
[----:B--2---:R-:W-:Y:S05]  /*9a30*/  @!P0 NANOSLEEP.SYNCS 0x989680 ;  /* 0x009896800000895d */ /* 0x004fea0003900000 */
[----:B------:R-:W2:Y:S02]  /*9a40*/  @!P0 SYNCS.PHASECHK.TRANS64 P0, [R26+URZ+0xa0], R7 ;  /* 0x0000a0071a0085a7 */ /* 0x000ea4000800007f */
[----:B--2---:R-:W-:Y:S05]  /*9a50*/  @!P0 BRA `(.L_x_58) ;  /* 0xfffffffc00f08947 */ /* 0x004fea000383ffff */
[----:B------:R-:W-:Y:S05]  /*9a60*/  BRA `(.L_x_179) ;  /* 0xffffffa800187947 */ /* 0x000fea000383ffff */
.L_x_69:
[----:B-1----:R1:W2:Y:S02]  /*9a70*/  SYNCS.PHASECHK.TRANS64.TRYWAIT P2, [R21+URZ+0xa0], R14 ;  /* 0x0000a00e150075a7 */ /* 0x0022a4000804017f */
[----:B--2---:R-:W-:Y:S05]  /*9a80*/  @!P2 NANOSLEEP.SYNCS 0x989680 ;  /* 0x009896800000a95d */ /* 0x004fea0003900000 */
[----:B------:R-:W2:Y:S02]  /*9a90*/  @!P2 SYNCS.PHASECHK.TRANS64 P2, [R21+URZ+0xa0], R14 ;  /* 0x0000a00e1500a5a7 */ /* 0x000ea4000804007f */
[----:B--2---:R-:W-:Y:S05]  /*9aa0*/  @!P2 BRA `(.L_x_69) ;  /* 0xfffffffc00f0a947 */ /* 0x004fea000383ffff */
[----:B------:R-:W-:Y:S05]  /*9ab0*/  BRA `(.L_x_180) ;  /* 0xffffffb000b07947 */ /* 0x000fea000383ffff */
.L_x_80:
[----:B-1----:R1:W2:Y:S02]  /*9ac0*/  SYNCS.PHASECHK.TRANS64.TRYWAIT P2, [R15+URZ+0xa0], R14 ;  /* 0x0000a00e0f0075a7 */ /* 0x0022a4000804017f */
[----:B--2---:R-:W-:Y:S05]  /*9ad0*/  @!P2 NANOSLEEP.SYNCS 0x989680 ;  /* 0x009896800000a95d */ /* 0x004fea0003900000 */
[----:B------:R-:W2:Y:S02]  /*9ae0*/  @!P2 SYNCS.PHASECHK.TRANS64 P2, [R15+URZ+0xa0], R14 ;  /* 0x0000a00e0f00a5a7 */ /* 0x000ea4000804007f */
[----:B--2---:R-:W-:Y:S05]  /*9af0*/  @!P2 BRA `(.L_x_80) ;  /* 0xfffffffc00f0a947 */ /* 0x004fea000383ffff */
[----:B------:R-:W-:Y:S05]  /*9b00*/  BRA `(.L_x_181) ;  /* 0xffffffb800d07947 */ /* 0x000fea000383ffff */
.L_x_91:
[----:B-1----:R1:W2:Y:S02]  /*9b10*/  SYNCS.PHASECHK.TRANS64.TRYWAIT P1, [R15+URZ+0xa0], R4 ;  /* 0x0000a0040f0075a7 */ /* 0x0022a4000802017f */
[----:B--2---:R-:W-:Y:S05]  /*9b20*/  @!P1 NANOSLEEP.SYNCS 0x989680 ;  /* 0x009896800000995d */ /* 0x004fea0003900000 */
[----:B------:R-:W2:Y:S02]  /*9b30*/  @!P1 SYNCS.PHASECHK.TRANS64 P1, [R15+URZ+0xa0], R4 ;  /* 0x0000a0040f0095a7 */ /* 0x000ea4000802007f */
[----:B--2---:R-:W-:Y:S05]  /*9b40*/  @!P1 BRA `(.L_x_91) ;  /* 0xfffffffc00f09947 */ /* 0x004fea000383ffff */
[----:B------:R-:W-:Y:S05]  /*9b50*/  BRA `(.L_x_182) ;  /* 0xffffffc000f07947 */ /* 0x000fea000383ffff */
.L_x_107:
[----:B-1----:R-:W-:-:S04]  /*9b60*/  IMAD.U32 R4, RZ, RZ, UR4 ;  /* 0x00000004ff047e24 */ /* 0x002fc8000f8e00ff */
[----:B------:R1:W2:Y:S03]  /*9b70*/  SYNCS.PHASECHK.TRANS64.TRYWAIT P0, [R4+URZ+0xe8], R3 ;  /* 0x0000e803040075a7 */ /* 0x0002a6000800017f */
[----:B--2---:R-:W-:Y:S05]  /*9b80*/  @!P0 NANOSLEEP.SYNCS 0x989680 ;  /* 0x009896800000895d */ /* 0x004fea0003900000 */
[----:B------:R-:W2:Y:S02]  /*9b90*/  @!P0 SYNCS.PHASECHK.TRANS64 P0, [R4+URZ+0xe8], R3 ;  /* 0x0000e803040085a7 */ /* 0x000ea4000800007f */
[----:B--2---:R-:W-:Y:S05]  /*9ba0*/  @!P0 BRA `(.L_x_107) ;  /* 0xfffffffc00ec8947 */ /* 0x004fea000383ffff */
[----:B------:R-:W-:Y:S05]  /*9bb0*/  BRA `(.L_x_106) ;  /* 0xffffffd800187947 */ /* 0x000fea000383ffff */
.L_x_116:
[----:B-1----:R-:W-:-:S04]  /*9bc0*/  IMAD.U32 R5, RZ, RZ, UR5 ;  /* 0x00000005ff057e24 */ /* 0x002fc8000f8e00ff */
[----:B------:R1:W2:Y:S03]  /*9bd0*/  SYNCS.PHASECHK.TRANS64.TRYWAIT P1, [R5+URZ+0xc0], R4 ;  /* 0x0000c004050075a7 */ /* 0x0002a6000802017f */
[----:B--2---:R-:W-:Y:S05]  /*9be0*/  @!P1 NANOSLEEP.SYNCS 0x989680 ;  /* 0x009896800000995d */ /* 0x004fea0003900000 */
[----:B------:R-:W2:Y:S02]  /*9bf0*/  @!P1 SYNCS.PHASECHK.TRANS64 P1, [R5+URZ+0xc0], R4 ;  /* 0x0000c004050095a7 */ /* 0x000ea4000802007f */
[----:B--2---:R-:W-:Y:S05]  /*9c00*/  @!P1 BRA `(.L_x_116) ;  /* 0xfffffffc00ec9947 */ /* 0x004fea000383ffff */
[----:B------:R-:W-:Y:S05]  /*9c10*/  BRA `(.L_x_183) ;  /* 0xffffffdc00047947 */ /* 0x000fea000383ffff */
.L_x_122:
[----:B-12---:R-:W-:-:S04]  /*9c20*/  MOV R5, UR5 ;  /* 0x0000000500057c02 */ /* 0x006fc80008000f00 */
[----:B------:R1:W2:Y:S03]  /*9c30*/  SYNCS.PHASECHK.TRANS64.TRYWAIT P1, [R5+URZ+0xc8], R4 ;  /* 0x0000c804050075a7 */ /* 0x0002a6000802017f */
[----:B--2---:R-:W-:Y:S05]  /*9c40*/  @!P1 NANOSLEEP.SYNCS 0x989680 ;  /* 0x009896800000995d */ /* 0x004fea0003900000 */
[----:B------:R-:W2:Y:S02]  /*9c50*/  @!P1 SYNCS.PHASECHK.TRANS64 P1, [R5+URZ+0xc8], R4 ;  /* 0x0000c804050095a7 */ /* 0x000ea4000802007f */
[----:B--2---:R-:W-:Y:S05]  /*9c60*/  @!P1 BRA `(.L_x_122) ;  /* 0xfffffffc00ec9947 */ /* 0x004fea000383ffff */
[----:B------:R-:W-:Y:S05]  /*9c70*/  BRA `(.L_x_184) ;  /* 0xffffffdc004c7947 */ /* 0x000fea000383ffff */
.L_x_128:
[----:B-123--:R-:W-:-:S04]  /*9c80*/  IMAD.U32 R5, RZ, RZ, UR5 ;  /* 0x00000005ff057e24 */ /* 0x00efc8000f8e00ff */
[----:B------:R1:W2:Y:S03]  /*9c90*/  SYNCS.PHASECHK.TRANS64.TRYWAIT P1, [R5+URZ+0xd0], R4 ;  /* 0x0000d004050075a7 */ /* 0x0002a6000802017f */
[----:B--2---:R-:W-:Y:S05]  /*9ca0*/  @!P1 NANOSLEEP.SYNCS 0x989680 ;  /* 0x009896800000995d */ /* 0x004fea0003900000 */
[----:B------:R-:W2:Y:S02]  /*9cb0*/  @!P1 SYNCS.PHASECHK.TRANS64 P1, [R5+URZ+0xd0], R4 ;  /* 0x0000d004050095a7 */ /* 0x000ea4000802007f */
[----:B--2---:R-:W-:Y:S05]  /*9cc0*/  @!P1 BRA `(.L_x_128) ;  /* 0xfffffffc00ec9947 */ /* 0x004fea000383ffff */
[----:B------:R-:W-:Y:S05]  /*9cd0*/  BRA `(.L_x_185) ;  /* 0xffffffdc00a07947 */ /* 0x000fea000383ffff */
.L_x_134:
[----:B-1234-:R-:W-:-:S04]  /*9ce0*/  IMAD.U32 R5, RZ, RZ, UR5 ;  /* 0x00000005ff057e24 */ /* 0x01efc8000f8e00ff */
[----:B------:R1:W2:Y:S03]  /*9cf0*/  SYNCS.PHASECHK.TRANS64.TRYWAIT P1, [R5+URZ+0xd8], R4 ;  /* 0x0000d804050075a7 */ /* 0x0002a6000802017f */
[----:B--2---:R-:W-:Y:S05]  /*9d00*/  @!P1 NANOSLEEP.SYNCS 0x989680 ;  /* 0x009896800000995d */ /* 0x004fea0003900000 */
[----:B------:R-:W2:Y:S02]  /*9d10*/  @!P1 SYNCS.PHASECHK.TRANS64 P1, [R5+URZ+0xd8], R4 ;  /* 0x0000d804050095a7 */ /* 0x000ea4000802007f */
[----:B--2---:R-:W-:Y:S05]  /*9d20*/  @!P1 BRA `(.L_x_134) ;  /* 0xfffffffc00ec9947 */ /* 0x004fea000383ffff */
[----:B------:R-:W-:Y:S05]  /*9d30*/  BRA `(.L_x_186) ;  /* 0xffffffdc00e87947 */ /* 0x000fea000383ffff */
.L_x_146:
[----:B------:R1:W1:Y:S02]  /*9d40*/  SYNCS.PHASECHK.TRANS64.TRYWAIT P0, [R3+URZ+0xc0], R0 ;  /* 0x0000c000030075a7 */ /* 0x000264000800017f */
[----:B-1----:R-:W-:Y:S05]  /*9d50*/  @!P0 NANOSLEEP.SYNCS 0x989680 ;  /* 0x009896800000895d */ /* 0x002fea0003900000 */
[----:B------:R-:W1:Y:S02]  /*9d60*/  @!P0 SYNCS.PHASECHK.TRANS64 P0, [R3+URZ+0xc0], R0 ;  /* 0x0000c000030085a7 */ /* 0x000e64000800007f */
[----:B-1----:R-:W-:Y:S05]  /*9d70*/  @!P0 BRA `(.L_x_146) ;  /* 0xfffffffc00f08947 */ /* 0x002fea000383ffff */
[----:B------:R-:W-:Y:S05]  /*9d80*/  BRA `(.L_x_187) ;  /* 0xffffffe400e87947 */ /* 0x000fea000383ffff */
.L_x_148:
[----:B------:R1:W1:Y:S02]  /*9d90*/  SYNCS.PHASECHK.TRANS64.TRYWAIT P0, [R3+URZ+0xc8], R0 ;  /* 0x0000c800030075a7 */ /* 0x000264000800017f */
[----:B-1----:R-:W-:Y:S05]  /*9da0*/  @!P0 NANOSLEEP.SYNCS 0x989680 ;  /* 0x009896800000895d */ /* 0x002fea0003900000 */
[----:B------:R-:W1:Y:S02]  /*9db0*/  @!P0 SYNCS.PHASECHK.TRANS64 P0, [R3+URZ+0xc8], R0 ;  /* 0x0000c800030085a7 */ /* 0x000e64000800007f */
[----:B-1----:R-:W-:Y:S05]  /*9dc0*/  @!P0 BRA `(.L_x_148) ;  /* 0xfffffffc00f08947 */ /* 0x002fea000383ffff */
[----:B------:R-:W-:Y:S05]  /*9dd0*/  BRA `(.L_x_188) ;  /* 0xffffffe400e47947 */ /* 0x000fea000383ffff */
.L_x_150:
[----:B------:R1:W1:Y:S02]  /*9de0*/  SYNCS.PHASECHK.TRANS64.TRYWAIT P0, [R3+URZ+0xd0], R0 ;  /* 0x0000d000030075a7 */ /* 0x000264000800017f */
[----:B-1----:R-:W-:Y:S05]  /*9df0*/  @!P0 NANOSLEEP.SYNCS 0x989680 ;  /* 0x009896800000895d */ /* 0x002fea0003900000 */
[----:B------:R-:W1:Y:S02]  /*9e00*/  @!P0 SYNCS.PHASECHK.TRANS64 P0, [R3+URZ+0xd0], R0 ;  /* 0x0000d000030085a7 */ /* 0x000e64000800007f */
[----:B-1----:R-:W-:Y:S05]  /*9e10*/  @!P0 BRA `(.L_x_150) ;  /* 0xfffffffc00f08947 */ /* 0x002fea000383ffff */
[----:B------:R-:W-:Y:S05]  /*9e20*/  BRA `(.L_x_189) ;  /* 0xffffffe400e07947 */ /* 0x000fea000383ffff */
.L_x_154:
[----:B------:R-:W-:Y:S01]  /*9e30*/  BSSY B1, `(.L_x_190) ;  /* 0x0000006000017945 */ /* 0x000fe20003800000 */
[----:B------:R-:W-:-:S07]  /*9e40*/  IMAD.MOV.U32 R15, RZ, RZ, -0x1 ;  /* 0xffffffffff0f7424 */ /* 0x000fce00078e00ff */
[----:B------:R-:W-:Y:S05]  /*9e50*/  WARPSYNC.COLLECTIVE R15, `(.L_x_191) ;  /* 0x000000000f0c7348 */ /* 0x000fea0003c00000 */
[----:B------:R-:W-:Y:S02]  /*9e60*/  ELECT P6, UR62, PT ;  /* 0x00000000003e782f */ /* 0x000fe400038c0000 */
[----:B------:R-:W-:Y:S01]  /*9e70*/  MOV R14, UR62 ;  /* 0x0000003e000e7c02 */ /* 0x000fe20008000f00 */
[----:B------:R-:W-:Y:S10]  /*9e80*/  ENDCOLLECTIVE ;  /* 0x000000000000791b */ /* 0x000ff40003800000 */
.L_x_191:
[----:B------:R-:W-:Y:S05]  /*9e90*/  BSYNC B1 ;  /* 0x0000000000017941 */ /* 0x000fea0003800000 */
.L_x_190:
[----:B------:R-:W-:Y:S05]  /*9ea0*/  BRA `(.L_x_192) ;  /* 0xffffffe800607947 */ /* 0x000fea000383ffff */
.L_x_157:
[----:B-1----:R1:W2:Y:S02]  /*9eb0*/  SYNCS.PHASECHK.TRANS64.TRYWAIT P0, [R14+URZ+0x50], R11 ;  /* 0x0000500b0e0075a7 */ /* 0x0022a4000800017f */
[----:B--2---:R-:W-:Y:S05]  /*9ec0*/  @!P0 NANOSLEEP.SYNCS 0x989680 ;  /* 0x009896800000895d */ /* 0x004fea0003900000 */
[----:B------:R-:W2:Y:S02]  /*9ed0*/  @!P0 SYNCS.PHASECHK.TRANS64 P0, [R14+URZ+0x50], R11 ;  /* 0x0000500b0e0085a7 */ /* 0x000ea4000800007f */
[----:B--2---:R-:W-:Y:S05]  /*9ee0*/  @!P0 BRA `(.L_x_157) ;  /* 0xfffffffc00f08947 */ /* 0x004fea000383ffff */
[----:B------:R-:W-:Y:S05]  /*9ef0*/  BRA `(.L_x_193) ;  /* 0xffffffe800987947 */ /* 0x000fea000383ffff */
.L_x_165:
[----:B------:R-:W-:Y:S01]  /*9f00*/  BSSY B0, `(.L_x_194) ;  /* 0x0000006000007945 */ /* 0x000fe20003800000 */
[----:B------:R-:W-:-:S07]  /*9f10*/  IMAD.MOV.U32 R15, RZ, RZ, -0x1 ;  /* 0xffffffffff0f7424 */ /* 0x000fce00078e00ff */
[----:B------:R-:W-:Y:S05]  /*9f20*/  WARPSYNC.COLLECTIVE R15, `(.L_x_195) ;  /* 0x000000000f0c7348 */ /* 0x000fea0003c00000 */
[----:B------:R-:W-:Y:S02]  /*9f30*/  ELECT P6, UR62, PT ;  /* 0x00000000003e782f */ /* 0x000fe400038c0000 */
[----:B------:R-:W-:Y:S01]  /*9f40*/  MOV R14, UR62 ;  /* 0x0000003e000e7c02 */ /* 0x000fe20008000f00 */
[----:B------:R-:W-:Y:S10]  /*9f50*/  ENDCOLLECTIVE ;  /* 0x000000000000791b */ /* 0x000ff40003800000 */
.L_x_195:
[----:B------:R-:W-:Y:S05]  /*9f60*/  BSYNC B0 ;  /* 0x0000000000007941 */ /* 0x000fea0003800000 */
.L_x_194:
[----:B------:R-:W-:Y:S05]  /*9f70*/  BRA `(.L_x_196) ;  /* 0xfffffff000ec7947 */ /* 0x000fea000383ffff */
.L_x_169:
[----:B-1----:R1:W2:Y:S02]  /*9f80*/  SYNCS.PHASECHK.TRANS64.TRYWAIT P0, [R7+URZ], R2 ;  /* 0x00000002070075a7 */ /* 0x0022a4000800017f */
[----:B--2---:R-:W-:Y:S05]  /*9f90*/  @!P0 NANOSLEEP.SYNCS 0x989680 ;  /* 0x009896800000895d */ /* 0x004fea0003900000 */
[----:B------:R-:W2:Y:S02]  /*9fa0*/  @!P0 SYNCS.PHASECHK.TRANS64 P0, [R7+URZ], R2 ;  /* 0x00000002070085a7 */ /* 0x000ea4000800007f */
[----:B--2---:R-:W-:Y:S05]  /*9fb0*/  @!P0 BRA `(.L_x_169) ;  /* 0xfffffffc00f08947 */ /* 0x004fea000383ffff */
[----:B------:R-:W-:Y:S05]  /*9fc0*/  BRA `(.L_x_197) ;  /* 0xfffffff4002c7947 */ /* 0x000fea000383ffff */
.L_x_170:
[----:B-1----:R1:W2:Y:S02]  /*9fd0*/  SYNCS.PHASECHK.TRANS64.TRYWAIT P0, [R9+URZ], R4 ;  /* 0x00000004090075a7 */ /* 0x0022a4000800017f */
[----:B--2---:R-:W-:Y:S05]  /*9fe0*/  @!P0 NANOSLEEP.SYNCS 0x989680 ;  /* 0x009896800000895d */ /* 0x004fea0003900000 */
[----:B------:R-:W2:Y:S02]  /*9ff0*/  @!P0 SYNCS.PHASECHK.TRANS64 P0, [R9+URZ], R4 ;  /* 0x00000004090085a7 */ /* 0x000ea4000800007f */
[----:B--2---:R-:W-:Y:S05]  /*a000*/  @!P0 BRA `(.L_x_170) ;  /* 0xfffffffc00f08947 */ /* 0x004fea000383ffff */
[----:B------:R-:W-:Y:S05]  /*a010*/  BRA `(.L_x_198) ;  /* 0xfffffff4003c7947 */ /* 0x000fea000383ffff */
.L_x_171:
[----:B-1----:R1:W2:Y:S02]  /*a020*/  SYNCS.PHASECHK.TRANS64.TRYWAIT P0, [R6+URZ], R5 ;  /* 0x00000005060075a7 */ /* 0x0022a4000800017f */
[----:B--2---:R-:W-:Y:S05]  /*a030*/  @!P0 NANOSLEEP.SYNCS 0x989680 ;  /* 0x009896800000895d */ /* 0x004fea0003900000 */
[----:B------:R-:W2:Y:S02]  /*a040*/  @!P0 SYNCS.PHASECHK.TRANS64 P0, [R6+URZ], R5 ;  /* 0x00000005060085a7 */ /* 0x000ea4000800007f */
[----:B--2---:R-:W-:Y:S05]  /*a050*/  @!P0 BRA `(.L_x_171) ;  /* 0xfffffffc00f08947 */ /* 0x004fea000383ffff */
[----:B------:R-:W-:Y:S05]  /*a060*/  BRA `(.L_x_199) ;  /* 0xfffffff4004c7947 */ /* 0x000fea000383ffff */
.L_x_172:
[----:B-1----:R1:W2:Y:S02]  /*a070*/  SYNCS.PHASECHK.TRANS64.TRYWAIT P0, [R9+URZ], R4 ;  /* 0x00000004090075a7 */ /* 0x0022a4000800017f */
[----:B--2---:R-:W-:Y:S05]  /*a080*/  @!P0 NANOSLEEP.SYNCS 0x989680 ;  /* 0x009896800000895d */ /* 0x004fea0003900000 */
[----:B------:R-:W2:Y:S02]  /*a090*/  @!P0 SYNCS.PHASECHK.TRANS64 P0, [R9+URZ], R4 ;  /* 0x00000004090085a7 */ /* 0x000ea4000800007f */
[----:B--2---:R-:W-:Y:S05]  /*a0a0*/  @!P0 BRA `(.L_x_172) ;  /* 0xfffffffc00f08947 */ /* 0x004fea000383ffff */
[----:B------:R-:W-:Y:S05]  /*a0b0*/  BRA `(.L_x_200) ;  /* 0xfffffff4005c7947 */ /* 0x000fea000383ffff */
.L_x_173:
[----:B-1----:R1:W2:Y:S02]  /*a0c0*/  SYNCS.PHASECHK.TRANS64.TRYWAIT P0, [R6+URZ], R5 ;  /* 0x00000005060075a7 */ /* 0x0022a4000800017f */
[----:B--2---:R-:W-:Y:S05]  /*a0d0*/  @!P0 NANOSLEEP.SYNCS 0x989680 ;  /* 0x009896800000895d */ /* 0x004fea0003900000 */
[----:B------:R-:W2:Y:S02]  /*a0e0*/  @!P0 SYNCS.PHASECHK.TRANS64 P0, [R6+URZ], R5 ;  /* 0x00000005060085a7 */ /* 0x000ea4000800007f */
[----:B--2---:R-:W-:Y:S05]  /*a0f0*/  @!P0 BRA `(.L_x_173) ;  /* 0xfffffffc00f08947 */ /* 0x004fea000383ffff */
[----:B------:R-:W-:Y:S05]  /*a100*/  BRA `(.L_x_201) ;  /* 0xfffffff4006c7947 */ /* 0x000fea000383ffff */
.L_x_174:
[----:B-1----:R1:W2:Y:S02]  /*a110*/  SYNCS.PHASECHK.TRANS64.TRYWAIT P0, [R9+URZ], R4 ;  /* 0x00000004090075a7 */ /* 0x0022a4000800017f */
[----:B--2---:R-:W-:Y:S05]  /*a120*/  @!P0 NANOSLEEP.SYNCS 0x989680 ;  /* 0x009896800000895d */ /* 0x004fea0003900000 */
[----:B------:R-:W2:Y:S02]  /*a130*/  @!P0 SYNCS.PHASECHK.TRANS64 P0, [R9+URZ], R4 ;  /* 0x00000004090085a7 */ /* 0x000ea4000800007f */
[----:B--2---:R-:W-:Y:S05]  /*a140*/  @!P0 BRA `(.L_x_174) ;  /* 0xfffffffc00f08947 */ /* 0x004fea000383ffff */
[----:B------:R-:W-:Y:S05]  /*a150*/  BRA `(.L_x_202) ;  /* 0xfffffff4007c7947 */ /* 0x000fea000383ffff */
.L_x_175:
[----:B-1----:R1:W2:Y:S02]  /*a160*/  SYNCS.PHASECHK.TRANS64.TRYWAIT P0, [R6+URZ], R5 ;  /* 0x00000005060075a7 */ /* 0x0022a4000800017f */
[----:B--2---:R-:W-:Y:S05]  /*a170*/  @!P0 NANOSLEEP.SYNCS 0x989680 ;  /* 0x009896800000895d */ /* 0x004fea0003900000 */
[----:B------:R-:W2:Y:S02]  /*a180*/  @!P0 SYNCS.PHASECHK.TRANS64 P0, [R6+URZ], R5 ;  /* 0x00000005060085a7 */ /* 0x000ea4000800007f */
[----:B--2---:R-:W-:Y:S05]  /*a190*/  @!P0 BRA `(.L_x_175) ;  /* 0xfffffffc00f08947 */ /* 0x004fea000383ffff */
[----:B------:R-:W-:Y:S05]  /*a1a0*/  BRA `(.L_x_203) ;  /* 0xfffffff4008c7947 */ /* 0x000fea000383ffff */
.L_x_176:
[----:B-1----:R1:W2:Y:S02]  /*a1b0*/  SYNCS.PHASECHK.TRANS64.TRYWAIT P0, [R9+URZ], R4 ;  /* 0x00000004090075a7 */ /* 0x0022a4000800017f */
[----:B--2---:R-:W-:Y:S05]  /*a1c0*/  @!P0 NANOSLEEP.SYNCS 0x989680 ;  /* 0x009896800000895d */ /* 0x004fea0003900000 */
[----:B------:R-:W2:Y:S02]  /*a1d0*/  @!P0 SYNCS.PHASECHK.TRANS64 P0, [R9+URZ], R4 ;  /* 0x00000004090085a7 */ /* 0x000ea4000800007f */
[----:B--2---:R-:W-:Y:S05]  /*a1e0*/  @!P0 BRA `(.L_x_176) ;  /* 0xfffffffc00f08947 */ /* 0x004fea000383ffff */
[----:B------:R-:W-:Y:S05]  /*a1f0*/  BRA `(.L_x_204) ;  /* 0xfffffff4009c7947 */ /* 0x000fea000383ffff */
.L_x_177:
[----:B--2---:R2:W3:Y:S02]  /*a200*/  SYNCS.PHASECHK.TRANS64.TRYWAIT P0, [R6+URZ], R5 ;  /* 0x00000005060075a7 */ /* 0x0044e4000800017f */
[----:B---3--:R-:W-:Y:S05]  /*a210*/  @!P0 NANOSLEEP.SYNCS 0x989680 ;  /* 0x009896800000895d */ /* 0x008fea0003900000 */
[----:B------:R-:W3:Y:S02]  /*a220*/  @!P0 SYNCS.PHASECHK.TRANS64 P0, [R6+URZ], R5 ;  /* 0x00000005060085a7 */ /* 0x000ee4000800007f */
[----:B---3--:R-:W-:Y:S05]  /*a230*/  @!P0 BRA `(.L_x_177) ;  /* 0xfffffffc00f08947 */ /* 0x008fea000383ffff */
[----:B------:R-:W-:Y:S05]  /*a240*/  BRA `(.L_x_205) ;  /* 0xfffffff400a47947 */ /* 0x000fea000383ffff */
.L_x_206:
[----:B------:R-:W-:-:S00]  /*a250*/  BRA `(.L_x_206) ;  /* 0xfffffffc00fc7947 */ /* 0x000fc0000383ffff */
[----:B------:R-:W-:-:S00]  /*a260*/  NOP ;  /* 0x0000000000007918 */ /* 0x000fc00000000000 */
        /* <DEDUP_REMOVED lines=9> */
.L_x_207:


//--------------------- .nv.global.init           --------------------------
	.section	.nv.global.init,"aw",@progbits
.nv.global.init:
	.type		$str$24,@object
	.size		$str$24,($str$25 - $str$24)
$str$24:
        /*0000*/ 	.byte	0x28, 0x61, 0x64, 0x64, 0x72, 0x65, 0x73, 0x73, 0x20, 0x26, 0x20, 0x6d, 0x61, 0x73, 0x6b, 0x29
        /*0010*/ 	.byte	0x20, 0x3d, 0x3d, 0x20, 0x30, 0x00
	.type		$str$25,@object
	.size		$str$25,(__unnamed_1 - $str$25)
$str$25:
        /*0016*/ 	.byte	0x2f, 0x74, 0x6d, 0x70, 0x2f, 0x63, 0x75, 0x74, 0x6c, 0x61, 0x73, 0x73, 0x5f, 0x73, 0x77, 0x65
        /*0026*/ 	.byte	0x65, 0x70, 0x5f, 0x73, 0x72, 0x63, 0x2f, 0x69, 0x6e, 0x63, 0x6c, 0x75, 0x64, 0x65, 0x2f, 0x63
        /*0036*/ 	.byte	0x75, 0x74, 0x65, 0x2f, 0x70, 0x6f, 0x69, 0x6e, 0x74, 0x65, 0x72, 0x5f, 0x66, 0x6c, 0x61, 0x67
        /*0046*/ 	.byte	0x67, 0x65, 0x64, 0x2e, 0x68, 0x70, 0x70, 0x00
	.type		__unnamed_1,@object
	.size		__unnamed_1,(__unnamed_2 - __unnamed_1)
__unnamed_1:
        /*004e*/ 	.byte	0x61, 0x75, 0x74, 0x6f, 0x20, 0x63, 0x75, 0x74, 0x65, 0x3a, 0x3a, 0x61, 0x73, 0x5f, 0x70, 0x6f
        /* <DEDUP_REMOVED lines=27> */
        /*020e*/ 	.byte	0x3a, 0x43, 0x3c, 0x34, 0x30, 0x39, 0x36, 0x3e, 0x3e, 0x3e, 0x3e, 0x3e, 0x5d, 0x00
	.type		__unnamed_2,@object
	.size		__unnamed_2,(.L_1 - __unnamed_2)
__unnamed_2:
        /* <DEDUP_REMOVED lines=29> */
.L_1:


//--------------------- .nv.shared._ZN7cutlass13device_kernelINS_4gemm6kernel13GemmUniversalIN4cute5tupleIJiiiiEEENS1_10collective13CollectiveMmaINS1_37MainloopSm90TmaGmmaWarpSpecializedFP8ILi10ENS5_IJNS4_1CILi2EEENSA_ILi1EEESC_EEENS1_35KernelTmaWarpSpecializedCooperativeEEENS5_IJNSA_ILi256EEENSA_ILi64EEESH_EEENS_12float_e4m3_tENS5_IJlSC_lEEESJ_SK_NS4_8TiledMMAINS4_8MMA_AtomIJNS4_4SM904GMMA30MMA_64x64x32_F32E4M3E4M3_SS_TNILNSO_7ScaleInE1ELSQ_1EEEEEENS4_6LayoutISD_NS5_IJSC_NSA_ILi0EEESU_EEEEENS5_IJNS4_10UnderscoreESX_SX_EEEEENS4_13SM90_TMA_LOADENS4_14ComposedLayoutINS4_7SwizzleILi2ELi4ELi3EEENS4_18smem_ptr_flag_bitsILi8EEENST_INS5_IJNSA_ILi8EEESH_EEENS5_IJSH_SC_EEEEEEEvNS4_8identityENS4_23SM90_TMA_LOAD_MULTICASTES1A_vS1B_EENS_8epilogue10collective18CollectiveEpilogueINS1E_22Sm90TmaWarpSpecializedILi4ELi2ELi16ELb0ELb0EEEJSI_NS5_IJNSA_ILi128EEENSA_ILi32EEEEEESJ_SK_SJ_SK_NS1E_6fusion15FusionCallbacksIS1I_NS1M_23LinCombPerRowBiasEltActINS1E_6thread4ReLuESJ_fSJ_SJ_fLi16ELNS_15FloatRoundStyleE2EEESI_S1L_JEEES10_NS11_INS12_ILi1ELi4ELi3EEES15_NST_INS5_IJS16_S1K_EEENS5_IJS1K_SC_EEEEEEENS4_39AutoVectorizingCopyWithAssumedAlignmentILi128EEENS4_14SM90_TMA_STOREES1Y_S20_NS4_9Copy_AtomIJNS4_17SM90_U32x4_STSM_NENS_6half_tEEEEvEEEvvEEEEvNT_6ParamsE --------------------------
	.section	.nv.shared._ZN7cutlass13device_kernelINS_4gemm6kernel13GemmUniversalIN4cute5tupleIJiiiiEEENS1_10collective13CollectiveMmaINS1_37MainloopSm90TmaGmmaWarpSpecializedFP8ILi10ENS5_IJNS4_1CILi2EEENSA_ILi1EEESC_EEENS1_35KernelTmaWarpSpecializedCooperativeEEENS5_IJNSA_ILi256EEENSA_ILi64EEESH_EEENS_12float_e4m3_tENS5_IJlSC_lEEESJ_SK_NS4_8TiledMMAINS4_8MMA_AtomIJNS4_4SM904GMMA30MMA_64x64x32_F32E4M3E4M3_SS_TNILNSO_7ScaleInE1ELSQ_1EEEEEENS4_6LayoutISD_NS5_IJSC_NSA_ILi0EEESU_EEEEENS5_IJNS4_10UnderscoreESX_SX_EEEEENS4_13SM90_TMA_LOADENS4_14ComposedLayoutINS4_7SwizzleILi2ELi4ELi3EEENS4_18smem_ptr_flag_bitsILi8EEENST_INS5_IJNSA_ILi8EEESH_EEENS5_IJSH_SC_EEEEEEEvNS4_8identityENS4_23SM90_TMA_LOAD_MULTICASTES1A_vS1B_EENS_8epilogue10collective18CollectiveEpilogueINS1E_22Sm90TmaWarpSpecializedILi4ELi2ELi16ELb0ELb0EEEJSI_NS5_IJNSA_ILi128EEENSA_ILi32EEEEEESJ_SK_SJ_SK_NS1E_6fusion15FusionCallbacksIS1I_NS1M_23LinCombPerRowBiasEltActINS1E_6thread4ReLuESJ_fSJ_SJ_fLi16ELNS_15FloatRoundStyleE2EEESI_S1L_JEEES10_NS11_INS12_ILi1ELi4ELi3EEES15_NST_INS5_IJS16_S1K_EEENS5_IJS1K_SC_EEEEEEENS4_39AutoVectorizingCopyWithAssumedAlignmentILi128EEENS4_14SM90_TMA_STOREES1Y_S20_NS4_9Copy_AtomIJNS4_17SM90_U32x4_STSM_NENS_6half_tEEEEvEEEvvEEEEvNT_6ParamsE,"aw",@nobits
	.sectionflags	@""
	.align	16
	.zero		1024


//--------------------- .nv.shared.reserved.0     --------------------------
	.section	.nv.shared.reserved.0,"aw",@nobits
	.weak		__nv_reservedSMEM_offset_0_alias
	.size		__nv_reservedSMEM_offset_0_alias, 0, 0
	.other		__nv_reservedSMEM_offset_0_alias,@"STO_CUDA_RESERVED_SHARED STV_DEFAULT"
__nv_reservedSMEM_offset_0_alias:
	.zero		0


//--------------------- .nv.global                --------------------------
	.section	.nv.global,"aw",@nobits
.nv.global:
	.type		_ZN39_INTERNAL_41a9f6c6_4_k_cu_02177ed1_26134cute1_E,@object
	.size		_ZN39_INTERNAL_41a9f6c6_4_k_cu_02177ed1_26134cute1_E,(_ZN39_INTERNAL_41a9f6c6_4_k_cu_02177ed1_26134cuda3std3__45__cpo6cbeginE - _ZN39_INTERNAL_41a9f6c6_4_k_cu_02177ed1_26134cute1_E)
_ZN39_INTERNAL_41a9f6c6_4_k_cu_02177ed1_26134cute1_E:
	.zero		1
	.type		_ZN39_INTERNAL_41a9f6c6_4_k_cu_02177ed1_26134cuda3std3__45__cpo6cbeginE,@object
	.size		_ZN39_INTERNAL_41a9f6c6_4_k_cu_02177ed1_26134cuda3std3__45__cpo6cbeginE,(_ZN39_INTERNAL_41a9f6c6_4_k_cu_02177ed1_26134cuda3std3__48in_placeE - _ZN39_INTERNAL_41a9f6c6_4_k_cu_02177ed1_26134cuda3std3__45__cpo6cbeginE)
_ZN39_INTERNAL_41a9f6c6_4_k_cu_02177ed1_26134cuda3std3__45__cpo6cbeginE:
	.zero		1
	.type		_ZN39_INTERNAL_41a9f6c6_4_k_cu_02177ed1_26134cuda3std3__48in_placeE,@object
	.size		_ZN39_INTERNAL_41a9f6c6_4_k_cu_02177ed1_26134cuda3std3__48in_placeE,(_ZN39_INTERNAL_41a9f6c6_4_k_cu_02177ed1_26134cuda3std6ranges3__45__cpo9iter_moveE - _ZN39_INTERNAL_41a9f6c6_4_k_cu_02177ed1_26134cuda3std3__48in_placeE)
_ZN39_INTERNAL_41a9f6c6_4_k_cu_02177ed1_26134cuda3std3__48in_placeE:
	.zero		1
	.type		_ZN39_INTERNAL_41a9f6c6_4_k_cu_02177ed1_26134cuda3std6ranges3__45__cpo9iter_moveE,@object
	.size		_ZN39_INTERNAL_41a9f6c6_4_k_cu_02177ed1_26134cuda3std6ranges3__45__cpo9iter_moveE,(_ZN39_INTERNAL_41a9f6c6_4_k_cu_02177ed1_26134cuda3std3__45__cpo5beginE - _ZN39_INTERNAL_41a9f6c6_4_k_cu_02177ed1_26134cuda3std6ranges3__45__cpo9iter_moveE)
_ZN39_INTERNAL_41a9f6c6_4_k_cu_02177ed1_26134cuda3std6ranges3__45__cpo9iter_moveE:
	.zero		1
	.type		_ZN39_INTERNAL_41a9f6c6_4_k_cu_02177ed1_26134cuda3std3__45__cpo5beginE,@object
	.size		_ZN39_INTERNAL_41a9f6c6_4_k_cu_02177ed1_26134cuda3std3__45__cpo5beginE,(_ZN39_INTERNAL_41a9f6c6_4_k_cu_02177ed1_26134cuda3std3__441_GLOBAL__N__41a9f6c6_4_k_cu_02177ed1_26136ignoreE - _ZN39_INTERNAL_41a9f6c6_4_k_cu_02177ed1_26134cuda3std3__45__cpo5beginE)
_ZN39_INTERNAL_41a9f6c6_4_k_cu_02177ed1_26134cuda3std3__45__cpo5beginE:
	.zero		1
	.type		_ZN39_INTERNAL_41a9f6c6_4_k_cu_02177ed1_26134cuda3std3__441_GLOBAL__N__41a9f6c6_4_k_cu_02177ed1_26136ignoreE,@object
	.size		_ZN39_INTERNAL_41a9f6c6_4_k_cu_02177ed1_26134cuda3std3__441_GLOBAL__N__41a9f6c6_4_k_cu_02177ed1_26136ignoreE,(_ZN39_INTERNAL_41a9f6c6_4_k_cu_02177ed1_26134cute7productE - _ZN39_INTERNAL_41a9f6c6_4_k_cu_02177ed1_26134cuda3std3__441_GLOBAL__N__41a9f6c6_4_k_cu_02177ed1_26136ignoreE)
_ZN39_INTERNAL_41a9f6c6_4_k_cu_02177ed1_26134cuda3std3__441_GLOBAL__N__41a9f6c6_4_k_cu_02177ed1_26136ignoreE:
	.zero		1
	.type		_ZN39_INTERNAL_41a9f6c6_4_k_cu_02177ed1_26134cute7productE,@object
	.size		_ZN39_INTERNAL_41a9f6c6_4_k_cu_02177ed1_26134cute7productE,(_ZN39_INTERNAL_41a9f6c6_4_k_cu_02177ed1_26134cuda3std3__45__cpo3endE - _ZN39_INTERNAL_41a9f6c6_4_k_cu_02177ed1_26134cute7productE)
_ZN39_INTERNAL_41a9f6c6_4_k_cu_02177ed1_26134cute7productE:
	.zero		1
	.type		_ZN39_INTERNAL_41a9f6c6_4_k_cu_02177ed1_26134cuda3std3__45__cpo3endE,@object
	.size		_ZN39_INTERNAL_41a9f6c6_4_k_cu_02177ed1_26134cuda3std3__45__cpo3endE,(_ZN39_INTERNAL_41a9f6c6_4_k_cu_02177ed1_26134cuda3std3__419piecewise_constructE - _ZN39_INTERNAL_41a9f6c6_4_k_cu_02177ed1_26134cuda3std3__45__cpo3endE)
_ZN39_INTERNAL_41a9f6c6_4_k_cu_02177ed1_26134cuda3std3__45__cpo3endE:
	.zero		1
	.type		_ZN39_INTERNAL_41a9f6c6_4_k_cu_02177ed1_26134cuda3std3__419piecewise_constructE,@object
	.size		_ZN39_INTERNAL_41a9f6c6_4_k_cu_02177ed1_26134cuda3std3__419piecewise_constructE,(_ZN39_INTERNAL_41a9f6c6_4_k_cu_02177ed1_26134cuda3std3__45__cpo4cendE - _ZN39_INTERNAL_41a9f6c6_4_k_cu_02177ed1_26134cuda3std3__419piecewise_constructE)
_ZN39_INTERNAL_41a9f6c6_4_k_cu_02177ed1_26134cuda3std3__419piecewise_constructE:
	.zero		1
	.type		_ZN39_INTERNAL_41a9f6c6_4_k_cu_02177ed1_26134cuda3std3__45__cpo4cendE,@object
	.size		_ZN39_INTERNAL_41a9f6c6_4_k_cu_02177ed1_26134cuda3std3__45__cpo4cendE,(_ZN39_INTERNAL_41a9f6c6_4_k_cu_02177ed1_26134cuda3std6ranges3__45__cpo4swapE - _ZN39_INTERNAL_41a9f6c6_4_k_cu_02177ed1_26134cuda3std3__45__cpo4cendE)
_ZN39_INTERNAL_41a9f6c6_4_k_cu_02177ed1_26134cuda3std3__45__cpo4cendE:
	.zero		1
	.type		_ZN39_INTERNAL_41a9f6c6_4_k_cu_02177ed1_26134cuda3std6ranges3__45__cpo4swapE,@object
	.size		_ZN39_INTERNAL_41a9f6c6_4_k_cu_02177ed1_26134cuda3std6ranges3__45__cpo4swapE,(.L_9 - _ZN39_INTERNAL_41a9f6c6_4_k_cu_02177ed1_26134cuda3std6ranges3__45__cpo4swapE)
_ZN39_INTERNAL_41a9f6c6_4_k_cu_02177ed1_26134cuda3std6ranges3__45__cpo4swapE:
	.zero		1
.L_9:


//--------------------- .nv.constant0._ZN7cutlass13device_kernelINS_4gemm6kernel13GemmUniversalIN4cute5tupleIJiiiiEEENS1_10collective13CollectiveMmaINS1_37MainloopSm90TmaGmmaWarpSpecializedFP8ILi10ENS5_IJNS4_1CILi2EEENSA_ILi1EEESC_EEENS1_35KernelTmaWarpSpecializedCooperativeEEENS5_IJNSA_ILi256EEENSA_ILi64EEESH_EEENS_12float_e4m3_tENS5_IJlSC_lEEESJ_SK_NS4_8TiledMMAINS4_8MMA_AtomIJNS4_4SM904GMMA30MMA_64x64x32_F32E4M3E4M3_SS_TNILNSO_7ScaleInE1ELSQ_1EEEEEENS4_6LayoutISD_NS5_IJSC_NSA_ILi0EEESU_EEEEENS5_IJNS4_10UnderscoreESX_SX_EEEEENS4_13SM90_TMA_LOADENS4_14ComposedLayoutINS4_7SwizzleILi2ELi4ELi3EEENS4_18smem_ptr_flag_bitsILi8EEENST_INS5_IJNSA_ILi8EEESH_EEENS5_IJSH_SC_EEEEEEEvNS4_8identityENS4_23SM90_TMA_LOAD_MULTICASTES1A_vS1B_EENS_8epilogue10collective18CollectiveEpilogueINS1E_22Sm90TmaWarpSpecializedILi4ELi2ELi16ELb0ELb0EEEJSI_NS5_IJNSA_ILi128EEENSA_ILi32EEEEEESJ_SK_SJ_SK_NS1E_6fusion15FusionCallbacksIS1I_NS1M_23LinCombPerRowBiasEltActINS1E_6thread4ReLuESJ_fSJ_SJ_fLi16ELNS_15FloatRoundStyleE2EEESI_S1L_JEEES10_NS11_INS12_ILi1ELi4ELi3EEES15_NST_INS5_IJS16_S1K_EEENS5_IJS1K_SC_EEEEEEENS4_39AutoVectorizingCopyWithAssumedAlignmentILi128EEENS4_14SM90_TMA_STOREES1Y_S20_NS4_9Copy_AtomIJNS4_17SM90_U32x4_STSM_NENS_6half_tEEEEvEEEvvEEEEvNT_6ParamsE --------------------------
	.section	.nv.constant0._ZN7cutlass13device_kernelINS_4gemm6kernel13GemmUniversalIN4cute5tupleIJiiiiEEENS1_10collective13CollectiveMmaINS1_37MainloopSm90TmaGmmaWarpSpecializedFP8ILi10ENS5_IJNS4_1CILi2EEENSA_ILi1EEESC_EEENS1_35KernelTmaWarpSpecializedCooperativeEEENS5_IJNSA_ILi256EEENSA_ILi64EEESH_EEENS_12float_e4m3_tENS5_IJlSC_lEEESJ_SK_NS4_8TiledMMAINS4_8MMA_AtomIJNS4_4SM904GMMA30MMA_64x64x32_F32E4M3E4M3_SS_TNILNSO_7ScaleInE1ELSQ_1EEEEEENS4_6LayoutISD_NS5_IJSC_NSA_ILi0EEESU_EEEEENS5_IJNS4_10UnderscoreESX_SX_EEEEENS4_13SM90_TMA_LOADENS4_14ComposedLayoutINS4_7SwizzleILi2ELi4ELi3EEENS4_18smem_ptr_flag_bitsILi8EEENST_INS5_IJNSA_ILi8EEESH_EEENS5_IJSH_SC_EEEEEEEvNS4_8identityENS4_23SM90_TMA_LOAD_MULTICASTES1A_vS1B_EENS_8epilogue10collective18CollectiveEpilogueINS1E_22Sm90TmaWarpSpecializedILi4ELi2ELi16ELb0ELb0EEEJSI_NS5_IJNSA_ILi128EEENSA_ILi32EEEEEESJ_SK_SJ_SK_NS1E_6fusion15FusionCallbacksIS1I_NS1M_23LinCombPerRowBiasEltActINS1E_6thread4ReLuESJ_fSJ_SJ_fLi16ELNS_15FloatRoundStyleE2EEESI_S1L_JEEES10_NS11_INS12_ILi1ELi4ELi3EEES15_NST_INS5_IJS16_S1K_EEENS5_IJS1K_SC_EEEEEEENS4_39AutoVectorizingCopyWithAssumedAlignmentILi128EEENS4_14SM90_TMA_STOREES1Y_S20_NS4_9Copy_AtomIJNS4_17SM90_U32x4_STSM_NENS_6half_tEEEEvEEEvvEEEEvNT_6ParamsE,"a",@progbits
	.sectionflags	@""
	.align	4
.nv.constant0._ZN7cutlass13device_kernelINS_4gemm6kernel13GemmUniversalIN4cute5tupleIJiiiiEEENS1_10collective13CollectiveMmaINS1_37MainloopSm90TmaGmmaWarpSpecializedFP8ILi10ENS5_IJNS4_1CILi2EEENSA_ILi1EEESC_EEENS1_35KernelTmaWarpSpecializedCooperativeEEENS5_IJNSA_ILi256EEENSA_ILi64EEESH_EEENS_12float_e4m3_tENS5_IJlSC_lEEESJ_SK_NS4_8TiledMMAINS4_8MMA_AtomIJNS4_4SM904GMMA30MMA_64x64x32_F32E4M3E4M3_SS_TNILNSO_7ScaleInE1ELSQ_1EEEEEENS4_6LayoutISD_NS5_IJSC_NSA_ILi0EEESU_EEEEENS5_IJNS4_10UnderscoreESX_SX_EEEEENS4_13SM90_TMA_LOADENS4_14ComposedLayoutINS4_7SwizzleILi2ELi4ELi3EEENS4_18smem_ptr_flag_bitsILi8EEENST_INS5_IJNSA_ILi8EEESH_EEENS5_IJSH_SC_EEEEEEEvNS4_8identityENS4_23SM90_TMA_LOAD_MULTICASTES1A_vS1B_EENS_8epilogue10collective18CollectiveEpilogueINS1E_22Sm90TmaWarpSpecializedILi4ELi2ELi16ELb0ELb0EEEJSI_NS5_IJNSA_ILi128EEENSA_ILi32EEEEEESJ_SK_SJ_SK_NS1E_6fusion15FusionCallbacksIS1I_NS1M_23LinCombPerRowBiasEltActINS1E_6thread4ReLuESJ_fSJ_SJ_fLi16ELNS_15FloatRoundStyleE2EEESI_S1L_JEEES10_NS11_INS12_ILi1ELi4ELi3EEES15_NST_INS5_IJS16_S1K_EEENS5_IJS1K_SC_EEEEEEENS4_39AutoVectorizingCopyWithAssumedAlignmentILi128EEENS4_14SM90_TMA_STOREES1Y_S20_NS4_9Copy_AtomIJNS4_17SM90_U32x4_STSM_NENS_6half_tEEEEvEEEvvEEEEvNT_6ParamsE:
	.zero		2432


//--------------------- SYMBOLS --------------------------

	.type		.nv.reservedSmem.offset0,@object
	.size		.nv.reservedSmem.offset0,0x4
	.type		__assertfail,@function
